	.target	sm_90a

	.elftype	@"ET_EXEC"


//--------------------- .note.nv.tkinfo           --------------------------
	.section	.note.nv.tkinfo,"",@"SHT_NOTE"
	.sectionflags	@"SHF_NOTE_NV_TKINFO"
	.tkinfo
        /*0018*/ 	.word	0x00000002
        /*0030*/ 	.string	""
        /*0030*/ 	.string	"ptxas"
        /*0030*/ 	.string	"Cuda compilation tools, release 13.0, V13.0.88"
        /*0030*/ 	.string	"Build cuda_13.0.r13.0/compiler.36424714_0"
        /*0030*/ 	.string	"-arch sm_90a -m 64 "



//--------------------- .note.nv.cuinfo           --------------------------
	.section	.note.nv.cuinfo,"",@"SHT_NOTE"
	.sectionflags	@"SHF_NOTE_NV_CUINFO"
        /*0018*/ 	.short	0x0002
        /*001a*/ 	.short	0x005a
        /*001c*/ 	.short	0x0082
	.zero		2


//--------------------- .nv.info                  --------------------------
	.section	.nv.info,"",@"SHT_CUDA_INFO"
	.align	4


	//----- nvinfo : EIATTR_REGCOUNT
	.align		4
        /*0000*/ 	.byte	0x04, 0x2f
        /*0002*/ 	.short	(.L_12 - .L_11)
	.align		4
.L_11:
        /*0004*/ 	.word	index@(_ZN7cutlass13device_kernelINS_4gemm6kernel13GemmUniversalIN4cute5tupleIJiiiiEEENS1_10collective13CollectiveMmaINS1_37MainloopSm90TmaGmmaWarpSpecializedFP8ILi5ENS5_IJNS4_1CILi1EEENSA_ILi2EEESB_EEENS1_35KernelTmaWarpSpecializedCooperativeEEENS5_IJNSA_ILi256EEENSA_ILi64EEENSA_ILi128EEEEEENS_12float_e4m3_tENS5_IJlSB_lEEESK_SL_NS4_8TiledMMAINS4_8MMA_AtomIJNS4_4SM904GMMA30MMA_64x64x32_F32E4M3E4M3_SS_TNILNSP_7ScaleInE1ELSR_1EEEEEENS4_6LayoutINS5_IJSC_SB_SB_EEENS5_IJSB_NSA_ILi0EEESW_EEEEENS5_IJNS4_10UnderscoreESZ_SZ_EEEEENS4_23SM90_TMA_LOAD_MULTICASTENS4_14ComposedLayoutINS4_7SwizzleILi3ELi4ELi3EEENS4_18smem_ptr_flag_bitsILi8EEENSU_INS5_IJNSA_ILi8EEESI_EEENS5_IJSI_SB_EEEEEEEvNS4_8identityENS4_13SM90_TMA_LOADES1C_vS1D_EENS_8epilogue10collective6detail29Sm90TmaWarpSpecializedAdapterINS1H_15DefaultEpilogueISK_SL_SL_NS1G_6thread17LinearCombinationISK_Li1EffLNS1L_9ScaleType4KindE0ELNS_15FloatRoundStyleE2ESK_EENS1_15EpilogueDefaultEEEEEvvEEEEvNT_6ParamsE)
        /*0008*/ 	.word	0x000000a8


	//----- nvinfo : EIATTR_FRAME_SIZE
	.align		4
.L_12:
        /*000c*/ 	.byte	0x04, 0x11
        /*000e*/ 	.short	(.L_14 - .L_13)
	.align		4
.L_13:
        /*0010*/ 	.word	index@(_ZN7cutlass13device_kernelINS_4gemm6kernel13GemmUniversalIN4cute5tupleIJiiiiEEENS1_10collective13CollectiveMmaINS1_37MainloopSm90TmaGmmaWarpSpecializedFP8ILi5ENS5_IJNS4_1CILi1EEENSA_ILi2EEESB_EEENS1_35KernelTmaWarpSpecializedCooperativeEEENS5_IJNSA_ILi256EEENSA_ILi64EEENSA_ILi128EEEEEENS_12float_e4m3_tENS5_IJlSB_lEEESK_SL_NS4_8TiledMMAINS4_8MMA_AtomIJNS4_4SM904GMMA30MMA_64x64x32_F32E4M3E4M3_SS_TNILNSP_7ScaleInE1ELSR_1EEEEEENS4_6LayoutINS5_IJSC_SB_SB_EEENS5_IJSB_NSA_ILi0EEESW_EEEEENS5_IJNS4_10UnderscoreESZ_SZ_EEEEENS4_23SM90_TMA_LOAD_MULTICASTENS4_14ComposedLayoutINS4_7SwizzleILi3ELi4ELi3EEENS4_18smem_ptr_flag_bitsILi8EEENSU_INS5_IJNSA_ILi8EEESI_EEENS5_IJSI_SB_EEEEEEEvNS4_8identityENS4_13SM90_TMA_LOADES1C_vS1D_EENS_8epilogue10collective6detail29Sm90TmaWarpSpecializedAdapterINS1H_15DefaultEpilogueISK_SL_SL_NS1G_6thread17LinearCombinationISK_Li1EffLNS1L_9ScaleType4KindE0ELNS_15FloatRoundStyleE2ESK_EENS1_15EpilogueDefaultEEEEEvvEEEEvNT_6ParamsE)
        /*0014*/ 	.word	0x00000000


	//----- nvinfo : EIATTR_MIN_STACK_SIZE
	.align		4
.L_14:
        /*0018*/ 	.byte	0x04, 0x12
        /*001a*/ 	.short	(.L_16 - .L_15)
	.align		4
.L_15:
        /*001c*/ 	.word	index@(_ZN7cutlass13device_kernelINS_4gemm6kernel13GemmUniversalIN4cute5tupleIJiiiiEEENS1_10collective13CollectiveMmaINS1_37MainloopSm90TmaGmmaWarpSpecializedFP8ILi5ENS5_IJNS4_1CILi1EEENSA_ILi2EEESB_EEENS1_35KernelTmaWarpSpecializedCooperativeEEENS5_IJNSA_ILi256EEENSA_ILi64EEENSA_ILi128EEEEEENS_12float_e4m3_tENS5_IJlSB_lEEESK_SL_NS4_8TiledMMAINS4_8MMA_AtomIJNS4_4SM904GMMA30MMA_64x64x32_F32E4M3E4M3_SS_TNILNSP_7ScaleInE1ELSR_1EEEEEENS4_6LayoutINS5_IJSC_SB_SB_EEENS5_IJSB_NSA_ILi0EEESW_EEEEENS5_IJNS4_10UnderscoreESZ_SZ_EEEEENS4_23SM90_TMA_LOAD_MULTICASTENS4_14ComposedLayoutINS4_7SwizzleILi3ELi4ELi3EEENS4_18smem_ptr_flag_bitsILi8EEENSU_INS5_IJNSA_ILi8EEESI_EEENS5_IJSI_SB_EEEEEEEvNS4_8identityENS4_13SM90_TMA_LOADES1C_vS1D_EENS_8epilogue10collective6detail29Sm90TmaWarpSpecializedAdapterINS1H_15DefaultEpilogueISK_SL_SL_NS1G_6thread17LinearCombinationISK_Li1EffLNS1L_9ScaleType4KindE0ELNS_15FloatRoundStyleE2ESK_EENS1_15EpilogueDefaultEEEEEvvEEEEvNT_6ParamsE)
        /*0020*/ 	.word	0x00000000
.L_16:


//--------------------- .nv.compat                --------------------------
	.section	.nv.compat,"",@"SHT_CUDA_COMPAT_INFO"
	.align	4
        /*0000*/ 	.byte	0x02, 0x09, 0x01, 0x00, 0x02, 0x02, 0x04, 0x00, 0x02, 0x05, 0x05, 0x00, 0x03, 0x07, 0x01, 0x01
        /*0010*/ 	.byte	0x02, 0x03, 0x01, 0x00, 0x02, 0x06, 0x01, 0x00, 0x04, 0x0b, 0x08, 0x00, 0x00, 0x00, 0x00, 0x00
        /*0020*/ 	.byte	0x00, 0x00, 0x00, 0x00


//--------------------- .nv.info._ZN7cutlass13device_kernelINS_4gemm6kernel13GemmUniversalIN4cute5tupleIJiiiiEEENS1_10collective13CollectiveMmaINS1_37MainloopSm90TmaGmmaWarpSpecializedFP8ILi5ENS5_IJNS4_1CILi1EEENSA_ILi2EEESB_EEENS1_35KernelTmaWarpSpecializedCooperativeEEENS5_IJNSA_ILi256EEENSA_ILi64EEENSA_ILi128EEEEEENS_12float_e4m3_tENS5_IJlSB_lEEESK_SL_NS4_8TiledMMAINS4_8MMA_AtomIJNS4_4SM904GMMA30MMA_64x64x32_F32E4M3E4M3_SS_TNILNSP_7ScaleInE1ELSR_1EEEEEENS4_6LayoutINS5_IJSC_SB_SB_EEENS5_IJSB_NSA_ILi0EEESW_EEEEENS5_IJNS4_10UnderscoreESZ_SZ_EEEEENS4_23SM90_TMA_LOAD_MULTICASTENS4_14ComposedLayoutINS4_7SwizzleILi3ELi4ELi3EEENS4_18smem_ptr_flag_bitsILi8EEENSU_INS5_IJNSA_ILi8EEESI_EEENS5_IJSI_SB_EEEEEEEvNS4_8identityENS4_13SM90_TMA_LOADES1C_vS1D_EENS_8epilogue10collective6detail29Sm90TmaWarpSpecializedAdapterINS1H_15DefaultEpilogueISK_SL_SL_NS1G_6thread17LinearCombinationISK_Li1EffLNS1L_9ScaleType4KindE0ELNS_15FloatRoundStyleE2ESK_EENS1_15EpilogueDefaultEEEEEvvEEEEvNT_6ParamsE --------------------------
	.section	.nv.info._ZN7cutlass13device_kernelINS_4gemm6kernel13GemmUniversalIN4cute5tupleIJiiiiEEENS1_10collective13CollectiveMmaINS1_37MainloopSm90TmaGmmaWarpSpecializedFP8ILi5ENS5_IJNS4_1CILi1EEENSA_ILi2EEESB_EEENS1_35KernelTmaWarpSpecializedCooperativeEEENS5_IJNSA_ILi256EEENSA_ILi64EEENSA_ILi128EEEEEENS_12float_e4m3_tENS5_IJlSB_lEEESK_SL_NS4_8TiledMMAINS4_8MMA_AtomIJNS4_4SM904GMMA30MMA_64x64x32_F32E4M3E4M3_SS_TNILNSP_7ScaleInE1ELSR_1EEEEEENS4_6LayoutINS5_IJSC_SB_SB_EEENS5_IJSB_NSA_ILi0EEESW_EEEEENS5_IJNS4_10UnderscoreESZ_SZ_EEEEENS4_23SM90_TMA_LOAD_MULTICASTENS4_14ComposedLayoutINS4_7SwizzleILi3ELi4ELi3EEENS4_18smem_ptr_flag_bitsILi8EEENSU_INS5_IJNSA_ILi8EEESI_EEENS5_IJSI_SB_EEEEEEEvNS4_8identityENS4_13SM90_TMA_LOADES1C_vS1D_EENS_8epilogue10collective6detail29Sm90TmaWarpSpecializedAdapterINS1H_15DefaultEpilogueISK_SL_SL_NS1G_6thread17LinearCombinationISK_Li1EffLNS1L_9ScaleType4KindE0ELNS_15FloatRoundStyleE2ESK_EENS1_15EpilogueDefaultEEEEEvvEEEEvNT_6ParamsE,"",@"SHT_CUDA_INFO"
	.sectionflags	@""
	.align	4


	//----- nvinfo : EIATTR_CUDA_API_VERSION
	.align		4
        /*0000*/ 	.byte	0x04, 0x37
        /*0002*/ 	.short	(.L_18 - .L_17)
.L_17:
        /*0004*/ 	.word	0x00000082


	//----- nvinfo : EIATTR_KPARAM_INFO
	.align		4
.L_18:
        /*0008*/ 	.byte	0x04, 0x17
        /*000a*/ 	.short	(.L_20 - .L_19)
.L_19:
        /*000c*/ 	.word	0x00000000
        /*0010*/ 	.short	0x0000
        /*0012*/ 	.short	0x0070
        /*0014*/ 	.byte	0x00, 0xf0, 0x01, 0x10


	//----- nvinfo : EIATTR_SPARSE_MMA_MASK
	.align		4
.L_20:
        /*0018*/ 	.byte	0x03, 0x50
        /*001a*/ 	.short	0x0000


	//----- nvinfo : EIATTR_MAXREG_COUNT
	.align		4
        /*001c*/ 	.byte	0x03, 0x1b
        /*001e*/ 	.short	0x00a8


	//----- nvinfo : EIATTR_NUM_BARRIERS
	.align		4
        /*0020*/ 	.byte	0x02, 0x4c
        /*0022*/ 	.byte	0x01
	.zero		1


	//----- nvinfo : EIATTR_MERCURY_ISA_VERSION
	.align		4
        /*0024*/ 	.byte	0x03, 0x5f
        /*0026*/ 	.short	0x0101


	//----- nvinfo : EIATTR_INT_WARP_WIDE_INSTR_OFFSETS
	.align		4
        /*0028*/ 	.byte	0x04, 0x31
        /*002a*/ 	.short	(.L_22 - .L_21)


	//   ....[0]....
.L_21:
        /*002c*/ 	.word	0x00000460


	//   ....[1]....
        /*0030*/ 	.word	0x00000480


	//   ....[2]....
        /*0034*/ 	.word	0x00000650


	//----- nvinfo : EIATTR_COOP_GROUP_MASK_REGIDS
	.align		4
.L_22:
        /*0038*/ 	.byte	0x04, 0x29
        /*003a*/ 	.short	(.L_24 - .L_23)


	//   ....[0]....
.L_23:
        /*003c*/ 	.word	0xffffffff


	//   ....[1]....
        /*0040*/ 	.word	0xffffffff


	//   ....[2]....
        /*0044*/ 	.word	0xffffffff


	//   ....[3]....
        /*0048*/ 	.word	0xffffffff


	//   ....[4]....
        /*004c*/ 	.word	0xffffffff


	//   ....[5]....
        /*0050*/ 	.word	0xffffffff


	//----- nvinfo : EIATTR_COOP_GROUP_INSTR_OFFSETS
	.align		4
.L_24:
        /*0054*/ 	.byte	0x04, 0x28
        /*0056*/ 	.short	(.L_26 - .L_25)


	//   ....[0]....
.L_25:
        /*0058*/ 	.word	0x00000060


	//   ....[1]....
        /*005c*/ 	.word	0x00000070


	//   ....[2]....
        /*0060*/ 	.word	0x00000130


	//   ....[3]....
        /*0064*/ 	.word	0x000002e0


	//   ....[4]....
        /*0068*/ 	.word	0x00000790


	//   ....[5]....
        /*006c*/ 	.word	0x00001210


	//----- nvinfo : EIATTR_REG_RECONFIG
	.align		4
.L_26:
        /*0070*/ 	.byte	0x01, 0x54
	.zero		2


	//----- nvinfo : EIATTR_MBARRIER_INSTR_OFFSETS
	.align		4
        /*0074*/ 	.byte	0x04, 0x39
        /*0076*/ 	.short	(.L_28 - .L_27)


	//   ....[0]....
.L_27:
        /*0078*/ 	.word	0x00000230
        /*007c*/ 	.word	0x000000ff
        /*0080*/ 	.word	0x00000000
        /*0084*/ 	.short	0x0100
        /*0086*/ 	.byte	0x08
	.zero		1


	//   ....[1]....
        /*0088*/ 	.word	0x00000240
        /*008c*/ 	.word	0x000000ff
        /*0090*/ 	.word	0x00000028
        /*0094*/ 	.short	0x0100
        /*0096*/ 	.byte	0x08
	.zero		1


	//   ....[2]....
        /*0098*/ 	.word	0x00000250
        /*009c*/ 	.word	0x000000ff
        /*00a0*/ 	.word	0x00000008
        /*00a4*/ 	.short	0x0100
        /*00a6*/ 	.byte	0x08
	.zero		1


	//   ....[3]....
        /*00a8*/ 	.word	0x00000260
        /*00ac*/ 	.word	0x000000ff
        /*00b0*/ 	.word	0x00000030
        /*00b4*/ 	.short	0x0100
        /*00b6*/ 	.byte	0x08
	.zero		1


	//   ....[4]....
        /*00b8*/ 	.word	0x00000270
        /*00bc*/ 	.word	0x000000ff
        /*00c0*/ 	.word	0x00000010
        /*00c4*/ 	.short	0x0100
        /*00c6*/ 	.byte	0x08
	.zero		1


	//   ....[5]....
        /*00c8*/ 	.word	0x00000280
        /*00cc*/ 	.word	0x000000ff
        /*00d0*/ 	.word	0x00000038
        /*00d4*/ 	.short	0x0100
        /*00d6*/ 	.byte	0x08
	.zero		1


	//   ....[6]....
        /*00d8*/ 	.word	0x00000290
        /*00dc*/ 	.word	0x000000ff
        /*00e0*/ 	.word	0x00000018
        /*00e4*/ 	.short	0x0100
        /*00e6*/ 	.byte	0x08
	.zero		1


	//   ....[7]....
        /*00e8*/ 	.word	0x000002a0
        /*00ec*/ 	.word	0x000000ff
        /*00f0*/ 	.word	0x00000040
        /*00f4*/ 	.short	0x0100
        /*00f6*/ 	.byte	0x08
	.zero		1


	//   ....[8]....
        /*00f8*/ 	.word	0x000002b0
        /*00fc*/ 	.word	0x000000ff
        /*0100*/ 	.word	0x00000020
        /*0104*/ 	.short	0x0100
        /*0106*/ 	.byte	0x08
	.zero		1


	//   ....[9]....
        /*0108*/ 	.word	0x000002c0
        /*010c*/ 	.word	0x000000ff
        /*0110*/ 	.word	0x00000048
        /*0114*/ 	.short	0x0100
        /*0116*/ 	.byte	0x08
	.zero		1


	//   ....[10]....
        /*0118*/ 	.word	0x000006f0
        /*011c*/ 	.word	0x000000ff
        /*0120*/ 	.word	0x00000060
        /*0124*/ 	.short	0x0100
        /*0126*/ 	.byte	0x06
	.zero		1


	//   ....[11]....
        /*0128*/ 	.word	0x00000740
        /*012c*/ 	.word	0x000000ff
        /*0130*/ 	.word	0x00000068
        /*0134*/ 	.short	0x0100
        /*0136*/ 	.byte	0x06
	.zero		1


	//   ....[12]....
        /*0138*/ 	.word	0x00001730
        /*013c*/ 	.word	0x000000ff
        /*0140*/ 	.word	0x00000000
        /*0144*/ 	.short	0x010a
        /*0146*/ 	.byte	0x06
	.zero		1


	//   ....[13]....
        /*0148*/ 	.word	0x00001770
        /*014c*/ 	.word	0x000000ff
        /*0150*/ 	.word	0x00000000
        /*0154*/ 	.short	0x010a
        /*0156*/ 	.byte	0x06
	.zero		1


	//   ....[14]....
        /*0158*/ 	.word	0x00002250
        /*015c*/ 	.word	0x000000ff
        /*0160*/ 	.word	0x00000000
        /*0164*/ 	.short	0x010a
        /*0166*/ 	.byte	0x0d
	.zero		1


	//   ....[15]....
        /*0168*/ 	.word	0x00002290
        /*016c*/ 	.word	0x000000ff
        /*0170*/ 	.word	0x00000000
        /*0174*/ 	.short	0x010a
        /*0176*/ 	.byte	0x0d
	.zero		1


	//   ....[16]....
        /*0178*/ 	.word	0x00002a80
        /*017c*/ 	.word	0x0000000e
        /*0180*/ 	.word	0x00000000
        /*0184*/ 	.short	0x0101
        /*0186*/ 	.byte	0x3f
	.zero		1


	//   ....[17]....
        /*0188*/ 	.word	0x00003100
        /*018c*/ 	.word	0x0000000b
        /*0190*/ 	.word	0x00000000
        /*0194*/ 	.short	0x0101
        /*0196*/ 	.byte	0x3f
	.zero		1


	//   ....[18]....
        /*0198*/ 	.word	0x00008b80
        /*019c*/ 	.word	0x00000012
        /*01a0*/ 	.word	0x00000028
        /*01a4*/ 	.short	0x010a
        /*01a6*/ 	.byte	0x3f
	.zero		1


	//   ....[19]....
        /*01a8*/ 	.word	0x00008f00
        /*01ac*/ 	.word	0x00000008
        /*01b0*/ 	.word	0x00000068
        /*01b4*/ 	.short	0x0101
        /*01b6*/ 	.byte	0x3f
	.zero		1


	//   ....[20]....
        /*01b8*/ 	.word	0x00009620
        /*01bc*/ 	.word	0x00000006
        /*01c0*/ 	.word	0x00000000
        /*01c4*/ 	.short	0x010a
        /*01c6*/ 	.byte	0x3f
	.zero		1


	//   ....[21]....
        /*01c8*/ 	.word	0x000096a0
        /*01cc*/ 	.word	0x00000007
        /*01d0*/ 	.word	0x00000000
        /*01d4*/ 	.short	0x010a
        /*01d6*/ 	.byte	0x3f
	.zero		1


	//   ....[22]....
        /*01d8*/ 	.word	0x00009730
        /*01dc*/ 	.word	0x0000000a
        /*01e0*/ 	.word	0x00000000
        /*01e4*/ 	.short	0x010a
        /*01e6*/ 	.byte	0x3f
	.zero		1


	//   ....[23]....
        /*01e8*/ 	.word	0x000097c0
        /*01ec*/ 	.word	0x0000000b
        /*01f0*/ 	.word	0x00000000
        /*01f4*/ 	.short	0x010a
        /*01f6*/ 	.byte	0x3f
	.zero		1


	//   ....[24]....
        /*01f8*/ 	.word	0x00009850
        /*01fc*/ 	.word	0x00000003
        /*0200*/ 	.word	0x00000000
        /*0204*/ 	.short	0x010a
        /*0206*/ 	.byte	0x3f
	.zero		1


	//   ....[25]....
        /*0208*/ 	.word	0x000098c0
        /*020c*/ 	.word	0x0000000c
        /*0210*/ 	.word	0x00000000
        /*0214*/ 	.short	0x010a
        /*0216*/ 	.byte	0x3f
	.zero		1


	//   ....[26]....
        /*0218*/ 	.word	0x00009920
        /*021c*/ 	.word	0x0000000e
        /*0220*/ 	.word	0x00000000
        /*0224*/ 	.short	0x010a
        /*0226*/ 	.byte	0x3f
	.zero		1


	//   ....[27]....
        /*0228*/ 	.word	0x000099f0
        /*022c*/ 	.word	0x00000012
        /*0230*/ 	.word	0x00000028
        /*0234*/ 	.short	0x010a
        /*0236*/ 	.byte	0x3f
	.zero		1


	//   ....[28]....
        /*0238*/ 	.word	0x00009ac0
        /*023c*/ 	.word	0x00000006
        /*0240*/ 	.word	0x00000000
        /*0244*/ 	.short	0x010a
        /*0246*/ 	.byte	0x3f
	.zero		1


	//   ....[29]....
        /*0248*/ 	.word	0x00009b10
        /*024c*/ 	.word	0x00000007
        /*0250*/ 	.word	0x00000000
        /*0254*/ 	.short	0x010a
        /*0256*/ 	.byte	0x3f
	.zero		1


	//   ....[30]....
        /*0258*/ 	.word	0x00009b60
        /*025c*/ 	.word	0x0000000a
        /*0260*/ 	.word	0x00000000
        /*0264*/ 	.short	0x010a
        /*0266*/ 	.byte	0x3f
	.zero		1


	//   ....[31]....
        /*0268*/ 	.word	0x00009bb0
        /*026c*/ 	.word	0x0000000b
        /*0270*/ 	.word	0x00000000
        /*0274*/ 	.short	0x010a
        /*0276*/ 	.byte	0x3f
	.zero		1


	//----- nvinfo : EIATTR_NUM_MBARRIERS
	.align		4
.L_28:
        /*0278*/ 	.byte	0x03, 0x38
        /*027a*/ 	.short	0x000c


	//----- nvinfo : EIATTR_EXIT_INSTR_OFFSETS
	.align		4
        /*027c*/ 	.byte	0x04, 0x1c
        /*027e*/ 	.short	(.L_30 - .L_29)


	//   ....[0]....
.L_29:
        /*0280*/ 	.word	0x000008f0


	//   ....[1]....
        /*0284*/ 	.word	0x000010e0


	//   ....[2]....
        /*0288*/ 	.word	0x000082a0


	//   ....[3]....
        /*028c*/ 	.word	0x00008800


	//   ....[4]....
        /*0290*/ 	.word	0x000098a0


	//----- nvinfo : EIATTR_MAX_THREADS
	.align		4
.L_30:
        /*0294*/ 	.byte	0x04, 0x05
        /*0296*/ 	.short	(.L_32 - .L_31)
.L_31:
        /*0298*/ 	.word	0x00000180
        /*029c*/ 	.word	0x00000001
        /*02a0*/ 	.word	0x00000001


	//----- nvinfo : EIATTR_CRS_STACK_SIZE
	.align		4
.L_32:
        /*02a4*/ 	.byte	0x04, 0x1e
        /*02a6*/ 	.short	(.L_34 - .L_33)
.L_33:
        /*02a8*/ 	.word	0x00000000


	//----- nvinfo : EIATTR_CBANK_PARAM_SIZE
	.align		4
.L_34:
        /*02ac*/ 	.byte	0x03, 0x19
        /*02ae*/ 	.short	0x0470


	//----- nvinfo : EIATTR_PARAM_CBANK
	.align		4
        /*02b0*/ 	.byte	0x04, 0x0a
        /*02b2*/ 	.short	(.L_36 - .L_35)
	.align		4
.L_35:
        /*02b4*/ 	.word	index@(.nv.constant0._ZN7cutlass13device_kernelINS_4gemm6kernel13GemmUniversalIN4cute5tupleIJiiiiEEENS1_10collective13CollectiveMmaINS1_37MainloopSm90TmaGmmaWarpSpecializedFP8ILi5ENS5_IJNS4_1CILi1EEENSA_ILi2EEESB_EEENS1_35KernelTmaWarpSpecializedCooperativeEEENS5_IJNSA_ILi256EEENSA_ILi64EEENSA_ILi128EEEEEENS_12float_e4m3_tENS5_IJlSB_lEEESK_SL_NS4_8TiledMMAINS4_8MMA_AtomIJNS4_4SM904GMMA30MMA_64x64x32_F32E4M3E4M3_SS_TNILNSP_7ScaleInE1ELSR_1EEEEEENS4_6LayoutINS5_IJSC_SB_SB_EEENS5_IJSB_NSA_ILi0EEESW_EEEEENS5_IJNS4_10UnderscoreESZ_SZ_EEEEENS4_23SM90_TMA_LOAD_MULTICASTENS4_14ComposedLayoutINS4_7SwizzleILi3ELi4ELi3EEENS4_18smem_ptr_flag_bitsILi8EEENSU_INS5_IJNSA_ILi8EEESI_EEENS5_IJSI_SB_EEEEEEEvNS4_8identityENS4_13SM90_TMA_LOADES1C_vS1D_EENS_8epilogue10collective6detail29Sm90TmaWarpSpecializedAdapterINS1H_15DefaultEpilogueISK_SL_SL_NS1G_6thread17LinearCombinationISK_Li1EffLNS1L_9ScaleType4KindE0ELNS_15FloatRoundStyleE2ESK_EENS1_15EpilogueDefaultEEEEEvvEEEEvNT_6ParamsE)
        /*02b8*/ 	.short	0x0210
        /*02ba*/ 	.short	0x0470


	//----- nvinfo : EIATTR_SW_WAR
	.align		4
.L_36:
        /*02bc*/ 	.byte	0x04, 0x36
        /*02be*/ 	.short	(.L_38 - .L_37)
.L_37:
        /*02c0*/ 	.word	0x00000008
.L_38:


//--------------------- .nv.callgraph             --------------------------
	.section	.nv.callgraph,"",@"SHT_CUDA_CALLGRAPH"
	.align	4
	.sectionentsize	8
	.align		4
        /*0000*/ 	.word	0x00000000
	.align		4
        /*0004*/ 	.word	0xffffffff
	.align		4
        /*0008*/ 	.word	0x00000000
	.align		4
        /*000c*/ 	.word	0xfffffffe
	.align		4
        /*0010*/ 	.word	0x00000000
	.align		4
        /*0014*/ 	.word	0xfffffffd
	.align		4
        /*0018*/ 	.word	0x00000000
	.align		4
        /*001c*/ 	.word	0xfffffffc


//--------------------- .nv.constant4             --------------------------
	.section	.nv.constant4,"a",@progbits
	.align	8
	.align		8
.nv.constant4:
        /*0000*/ 	.dword	_ZN39_INTERNAL_bec1d2a1_4_k_cu_539fbb6a_46564cuda3std3__45__cpo5beginE
	.align		8
        /*0008*/ 	.dword	_ZN39_INTERNAL_bec1d2a1_4_k_cu_539fbb6a_46564cuda3std3__45__cpo3endE
	.align		8
        /*0010*/ 	.dword	_ZN39_INTERNAL_bec1d2a1_4_k_cu_539fbb6a_46564cuda3std3__45__cpo6cbeginE
	.align		8
        /*0018*/ 	.dword	_ZN39_INTERNAL_bec1d2a1_4_k_cu_539fbb6a_46564cuda3std3__45__cpo4cendE
	.align		8
        /*0020*/ 	.dword	_ZN39_INTERNAL_bec1d2a1_4_k_cu_539fbb6a_46564cuda3std3__441_GLOBAL__N__bec1d2a1_4_k_cu_539fbb6a_46566ignoreE
	.align		8
        /*0028*/ 	.dword	_ZN39_INTERNAL_bec1d2a1_4_k_cu_539fbb6a_46564cuda3std3__419piecewise_constructE
	.align		8
        /*0030*/ 	.dword	_ZN39_INTERNAL_bec1d2a1_4_k_cu_539fbb6a_46564cuda3std3__48in_placeE
	.align		8
        /*0038*/ 	.dword	_ZN39_INTERNAL_bec1d2a1_4_k_cu_539fbb6a_46564cuda3std6ranges3__45__cpo4swapE
	.align		8
        /*0040*/ 	.dword	_ZN39_INTERNAL_bec1d2a1_4_k_cu_539fbb6a_46564cuda3std6ranges3__45__cpo9iter_moveE
	.align		8
        /*0048*/ 	.dword	_ZN39_INTERNAL_bec1d2a1_4_k_cu_539fbb6a_46564cute7productE
	.align		8
        /*0050*/ 	.dword	_ZN39_INTERNAL_bec1d2a1_4_k_cu_539fbb6a_46564cute1_E


//--------------------- .text._ZN7cutlass13device_kernelINS_4gemm6kernel13GemmUniversalIN4cute5tupleIJiiiiEEENS1_10collective13CollectiveMmaINS1_37MainloopSm90TmaGmmaWarpSpecializedFP8ILi5ENS5_IJNS4_1CILi1EEENSA_ILi2EEESB_EEENS1_35KernelTmaWarpSpecializedCooperativeEEENS5_IJNSA_ILi256EEENSA_ILi64EEENSA_ILi128EEEEEENS_12float_e4m3_tENS5_IJlSB_lEEESK_SL_NS4_8TiledMMAINS4_8MMA_AtomIJNS4_4SM904GMMA30MMA_64x64x32_F32E4M3E4M3_SS_TNILNSP_7ScaleInE1ELSR_1EEEEEENS4_6LayoutINS5_IJSC_SB_SB_EEENS5_IJSB_NSA_ILi0EEESW_EEEEENS5_IJNS4_10UnderscoreESZ_SZ_EEEEENS4_23SM90_TMA_LOAD_MULTICASTENS4_14ComposedLayoutINS4_7SwizzleILi3ELi4ELi3EEENS4_18smem_ptr_flag_bitsILi8EEENSU_INS5_IJNSA_ILi8EEESI_EEENS5_IJSI_SB_EEEEEEEvNS4_8identityENS4_13SM90_TMA_LOADES1C_vS1D_EENS_8epilogue10collective6detail29Sm90TmaWarpSpecializedAdapterINS1H_15DefaultEpilogueISK_SL_SL_NS1G_6thread17LinearCombinationISK_Li1EffLNS1L_9ScaleType4KindE0ELNS_15FloatRoundStyleE2ESK_EENS1_15EpilogueDefaultEEEEEvvEEEEvNT_6ParamsE --------------------------
	.section	.text._ZN7cutlass13device_kernelINS_4gemm6kernel13GemmUniversalIN4cute5tupleIJiiiiEEENS1_10collective13CollectiveMmaINS1_37MainloopSm90TmaGmmaWarpSpecializedFP8ILi5ENS5_IJNS4_1CILi1EEENSA_ILi2EEESB_EEENS1_35KernelTmaWarpSpecializedCooperativeEEENS5_IJNSA_ILi256EEENSA_ILi64EEENSA_ILi128EEEEEENS_12float_e4m3_tENS5_IJlSB_lEEESK_SL_NS4_8TiledMMAINS4_8MMA_AtomIJNS4_4SM904GMMA30MMA_64x64x32_F32E4M3E4M3_SS_TNILNSP_7ScaleInE1ELSR_1EEEEEENS4_6LayoutINS5_IJSC_SB_SB_EEENS5_IJSB_NSA_ILi0EEESW_EEEEENS5_IJNS4_10UnderscoreESZ_SZ_EEEEENS4_23SM90_TMA_LOAD_MULTICASTENS4_14ComposedLayoutINS4_7SwizzleILi3ELi4ELi3EEENS4_18smem_ptr_flag_bitsILi8EEENSU_INS5_IJNSA_ILi8EEESI_EEENS5_IJSI_SB_EEEEEEEvNS4_8identityENS4_13SM90_TMA_LOADES1C_vS1D_EENS_8epilogue10collective6detail29Sm90TmaWarpSpecializedAdapterINS1H_15DefaultEpilogueISK_SL_SL_NS1G_6thread17LinearCombinationISK_Li1EffLNS1L_9ScaleType4KindE0ELNS_15FloatRoundStyleE2ESK_EENS1_15EpilogueDefaultEEEEEvvEEEEvNT_6ParamsE,"ax",@progbits
	.align	128
.text._ZN7cutlass13device_kernelINS_4gemm6kernel13GemmUniversalIN4cute5tupleIJiiiiEEENS1_10collective13CollectiveMmaINS1_37MainloopSm90TmaGmmaWarpSpecializedFP8ILi5ENS5_IJNS4_1CILi1EEENSA_ILi2EEESB_EEENS1_35KernelTmaWarpSpecializedCooperativeEEENS5_IJNSA_ILi256EEENSA_ILi64EEENSA_ILi128EEEEEENS_12float_e4m3_tENS5_IJlSB_lEEESK_SL_NS4_8TiledMMAINS4_8MMA_AtomIJNS4_4SM904GMMA30MMA_64x64x32_F32E4M3E4M3_SS_TNILNSP_7ScaleInE1ELSR_1EEEEEENS4_6LayoutINS5_IJSC_SB_SB_EEENS5_IJSB_NSA_ILi0EEESW_EEEEENS5_IJNS4_10UnderscoreESZ_SZ_EEEEENS4_23SM90_TMA_LOAD_MULTICASTENS4_14ComposedLayoutINS4_7SwizzleILi3ELi4ELi3EEENS4_18smem_ptr_flag_bitsILi8EEENSU_INS5_IJNSA_ILi8EEESI_EEENS5_IJSI_SB_EEEEEEEvNS4_8identityENS4_13SM90_TMA_LOADES1C_vS1D_EENS_8epilogue10collective6detail29Sm90TmaWarpSpecializedAdapterINS1H_15DefaultEpilogueISK_SL_SL_NS1G_6thread17LinearCombinationISK_Li1EffLNS1L_9ScaleType4KindE0ELNS_15FloatRoundStyleE2ESK_EENS1_15EpilogueDefaultEEEEEvvEEEEvNT_6ParamsE:
        .type           _ZN7cutlass13device_kernelINS_4gemm6kernel13GemmUniversalIN4cute5tupleIJiiiiEEENS1_10collective13CollectiveMmaINS1_37MainloopSm90TmaGmmaWarpSpecializedFP8ILi5ENS5_IJNS4_1CILi1EEENSA_ILi2EEESB_EEENS1_35KernelTmaWarpSpecializedCooperativeEEENS5_IJNSA_ILi256EEENSA_ILi64EEENSA_ILi128EEEEEENS_12float_e4m3_tENS5_IJlSB_lEEESK_SL_NS4_8TiledMMAINS4_8MMA_AtomIJNS4_4SM904GMMA30MMA_64x64x32_F32E4M3E4M3_SS_TNILNSP_7ScaleInE1ELSR_1EEEEEENS4_6LayoutINS5_IJSC_SB_SB_EEENS5_IJSB_NSA_ILi0EEESW_EEEEENS5_IJNS4_10UnderscoreESZ_SZ_EEEEENS4_23SM90_TMA_LOAD_MULTICASTENS4_14ComposedLayoutINS4_7SwizzleILi3ELi4ELi3EEENS4_18smem_ptr_flag_bitsILi8EEENSU_INS5_IJNSA_ILi8EEESI_EEENS5_IJSI_SB_EEEEEEEvNS4_8identityENS4_13SM90_TMA_LOADES1C_vS1D_EENS_8epilogue10collective6detail29Sm90TmaWarpSpecializedAdapterINS1H_15DefaultEpilogueISK_SL_SL_NS1G_6thread17LinearCombinationISK_Li1EffLNS1L_9ScaleType4KindE0ELNS_15FloatRoundStyleE2ESK_EENS1_15EpilogueDefaultEEEEEvvEEEEvNT_6ParamsE,@function
        .size           _ZN7cutlass13device_kernelINS_4gemm6kernel13GemmUniversalIN4cute5tupleIJiiiiEEENS1_10collective13CollectiveMmaINS1_37MainloopSm90TmaGmmaWarpSpecializedFP8ILi5ENS5_IJNS4_1CILi1EEENSA_ILi2EEESB_EEENS1_35KernelTmaWarpSpecializedCooperativeEEENS5_IJNSA_ILi256EEENSA_ILi64EEENSA_ILi128EEEEEENS_12float_e4m3_tENS5_IJlSB_lEEESK_SL_NS4_8TiledMMAINS4_8MMA_AtomIJNS4_4SM904GMMA30MMA_64x64x32_F32E4M3E4M3_SS_TNILNSP_7ScaleInE1ELSR_1EEEEEENS4_6LayoutINS5_IJSC_SB_SB_EEENS5_IJSB_NSA_ILi0EEESW_EEEEENS5_IJNS4_10UnderscoreESZ_SZ_EEEEENS4_23SM90_TMA_LOAD_MULTICASTENS4_14ComposedLayoutINS4_7SwizzleILi3ELi4ELi3EEENS4_18smem_ptr_flag_bitsILi8EEENSU_INS5_IJNSA_ILi8EEESI_EEENS5_IJSI_SB_EEEEEEEvNS4_8identityENS4_13SM90_TMA_LOADES1C_vS1D_EENS_8epilogue10collective6detail29Sm90TmaWarpSpecializedAdapterINS1H_15DefaultEpilogueISK_SL_SL_NS1G_6thread17LinearCombinationISK_Li1EffLNS1L_9ScaleType4KindE0ELNS_15FloatRoundStyleE2ESK_EENS1_15EpilogueDefaultEEEEEvvEEEEvNT_6ParamsE,(.L_x_208 - _ZN7cutlass13device_kernelINS_4gemm6kernel13GemmUniversalIN4cute5tupleIJiiiiEEENS1_10collective13CollectiveMmaINS1_37MainloopSm90TmaGmmaWarpSpecializedFP8ILi5ENS5_IJNS4_1CILi1EEENSA_ILi2EEESB_EEENS1_35KernelTmaWarpSpecializedCooperativeEEENS5_IJNSA_ILi256EEENSA_ILi64EEENSA_ILi128EEEEEENS_12float_e4m3_tENS5_IJlSB_lEEESK_SL_NS4_8TiledMMAINS4_8MMA_AtomIJNS4_4SM904GMMA30MMA_64x64x32_F32E4M3E4M3_SS_TNILNSP_7ScaleInE1ELSR_1EEEEEENS4_6LayoutINS5_IJSC_SB_SB_EEENS5_IJSB_NSA_ILi0EEESW_EEEEENS5_IJNS4_10UnderscoreESZ_SZ_EEEEENS4_23SM90_TMA_LOAD_MULTICASTENS4_14ComposedLayoutINS4_7SwizzleILi3ELi4ELi3EEENS4_18smem_ptr_flag_bitsILi8EEENSU_INS5_IJNSA_ILi8EEESI_EEENS5_IJSI_SB_EEEEEEEvNS4_8identityENS4_13SM90_TMA_LOADES1C_vS1D_EENS_8epilogue10collective6detail29Sm90TmaWarpSpecializedAdapterINS1H_15DefaultEpilogueISK_SL_SL_NS1G_6thread17LinearCombinationISK_Li1EffLNS1L_9ScaleType4KindE0ELNS_15FloatRoundStyleE2ESK_EENS1_15EpilogueDefaultEEEEEvvEEEEvNT_6ParamsE)
        .other          _ZN7cutlass13device_kernelINS_4gemm6kernel13GemmUniversalIN4cute5tupleIJiiiiEEENS1_10collective13CollectiveMmaINS1_37MainloopSm90TmaGmmaWarpSpecializedFP8ILi5ENS5_IJNS4_1CILi1EEENSA_ILi2EEESB_EEENS1_35KernelTmaWarpSpecializedCooperativeEEENS5_IJNSA_ILi256EEENSA_ILi64EEENSA_ILi128EEEEEENS_12float_e4m3_tENS5_IJlSB_lEEESK_SL_NS4_8TiledMMAINS4_8MMA_AtomIJNS4_4SM904GMMA30MMA_64x64x32_F32E4M3E4M3_SS_TNILNSP_7ScaleInE1ELSR_1EEEEEENS4_6LayoutINS5_IJSC_SB_SB_EEENS5_IJSB_NSA_ILi0EEESW_EEEEENS5_IJNS4_10UnderscoreESZ_SZ_EEEEENS4_23SM90_TMA_LOAD_MULTICASTENS4_14ComposedLayoutINS4_7SwizzleILi3ELi4ELi3EEENS4_18smem_ptr_flag_bitsILi8EEENSU_INS5_IJNSA_ILi8EEESI_EEENS5_IJSI_SB_EEEEEEEvNS4_8identityENS4_13SM90_TMA_LOADES1C_vS1D_EENS_8epilogue10collective6detail29Sm90TmaWarpSpecializedAdapterINS1H_15DefaultEpilogueISK_SL_SL_NS1G_6thread17LinearCombinationISK_Li1EffLNS1L_9ScaleType4KindE0ELNS_15FloatRoundStyleE2ESK_EENS1_15EpilogueDefaultEEEEEvvEEEEvNT_6ParamsE,@"STO_CUDA_ENTRY STV_DEFAULT"
_ZN7cutlass13device_kernelINS_4gemm6kernel13GemmUniversalIN4cute5tupleIJiiiiEEENS1_10collective13CollectiveMmaINS1_37MainloopSm90TmaGmmaWarpSpecializedFP8ILi5ENS5_IJNS4_1CILi1EEENSA_ILi2EEESB_EEENS1_35KernelTmaWarpSpecializedCooperativeEEENS5_IJNSA_ILi256EEENSA_ILi64EEENSA_ILi128EEEEEENS_12float_e4m3_tENS5_IJlSB_lEEESK_SL_NS4_8TiledMMAINS4_8MMA_AtomIJNS4_4SM904GMMA30MMA_64x64x32_F32E4M3E4M3_SS_TNILNSP_7ScaleInE1ELSR_1EEEEEENS4_6LayoutINS5_IJSC_SB_SB_EEENS5_IJSB_NSA_ILi0EEESW_EEEEENS5_IJNS4_10UnderscoreESZ_SZ_EEEEENS4_23SM90_TMA_LOAD_MULTICASTENS4_14ComposedLayoutINS4_7SwizzleILi3ELi4ELi3EEENS4_18smem_ptr_flag_bitsILi8EEENSU_INS5_IJNSA_ILi8EEESI_EEENS5_IJSI_SB_EEEEEEEvNS4_8identityENS4_13SM90_TMA_LOADES1C_vS1D_EENS_8epilogue10collective6detail29Sm90TmaWarpSpecializedAdapterINS1H_15DefaultEpilogueISK_SL_SL_NS1G_6thread17LinearCombinationISK_Li1EffLNS1L_9ScaleType4KindE0ELNS_15FloatRoundStyleE2ESK_EENS1_15EpilogueDefaultEEEEEvvEEEEvNT_6ParamsE:
[----:B------:R-:W-:Y:S01]  /*0000*/  LDC R1, c[0x0][0x28] ;  /* 0x00000a00ff017b82 */ /* 0x000fe20000000800 */
[----:B------:R-:W0:Y:S01]  /*0010*/  S2R R0, SR_TID.X ;  /* 0x0000000000007919 */ /* 0x000e220000002100 */
[----:B------:R-:W-:Y:S01]  /*0020*/  ELECT P0, URZ, PT ;  /* 0x00000000003f782f */ /* 0x000fe20003800000 */
[----:B------:R-:W-:Y:S01]  /*0030*/  BSSY B0, `(.L_x_0) ;  /* 0x000000f000007945 */ /* 0x000fe20003800000 */
[--C-:B0-----:R-:W-:Y:S02]  /*0040*/  SHF.R.U32.HI R2, RZ, 0x5, R0.reuse ;  /* 0x00000005ff027819 */ /* 0x101fe40000011600 */
[----:B------:R-:W-:-:S03]  /*0050*/  SHF.R.U32.HI R3, RZ, 0x7, R0 ;  /* 0x00000007ff037819 */ /* 0x000fc60000011600 */
[----:B------:R-:W0:Y:S04]  /*0060*/  SHFL.IDX PT, R6, R2, RZ, 0x1f ;  /* 0x00001fff02067589 */ /* 0x000e2800000e0000 */
[----:B------:R1:W2:Y:S01]  /*0070*/  SHFL.IDX PT, R4, R3, RZ, 0x1f ;  /* 0x00001fff03047589 */ /* 0x0002a200000e0000 */
[----:B0-----:R-:W-:-:S13]  /*0080*/  ISETP.NE.OR P0, PT, R6, RZ, !P0 ;  /* 0x000000ff0600720c */ /* 0x001fda0004705670 */
[----:B-12---:R-:W-:Y:S05]  /*0090*/  @P0 BRA `(.L_x_1) ;  /* 0x0000000000200947 */ /* 0x006fea0003800000 */
[----:B------:R-:W-:Y:S02]  /*00a0*/  ULDC.64 UR4, c[0x0][0x198] ;  /* 0x0000660000047ab9 */ /* 0x000fe40000000a00 */
[----:B------:R-:W-:Y:S02]  /*00b0*/  UIADD3 UR6, UP0, UR4, 0xf0, URZ ;  /* 0x000000f004067890 */ /* 0x000fe4000ff1e03f */
[----:B------:R-:W-:Y:S02]  /*00c0*/  UIADD3 UR4, UP1, UR4, 0x1f0, URZ ;  /* 0x000001f004047890 */ /* 0x000fe4000ff3e03f */
[----:B------:R-:W-:Y:S02]  /*00d0*/  UIADD3.X UR7, URZ, UR5, URZ, UP0, !UPT ;  /* 0x000000053f077290 */ /* 0x000fe400087fe43f */
[----:B------:R-:W-:-:S07]  /*00e0*/  UIADD3.X UR5, URZ, UR5, URZ, UP1, !UPT ;  /* 0x000000053f057290 */ /* 0x000fce0008ffe43f */
[----:B------:R0:W-:Y:S02]  /*00f0*/  UTMACCTL.PF [UR6] ;  /* 0x00000000060079b9 */ /* 0x0001e40008040000 */
[----:B------:R0:W-:Y:S02]  /*0100*/  UTMACCTL.PF [UR4] ;  /* 0x00000000040079b9 */ /* 0x0001e40008040000 */
[----:B0-----:R-:W-:Y:S01]  /*0110*/  NOP ;  /* 0x0000000000007918 */ /* 0x001fe20000000000 */
.L_x_1:
[----:B------:R-:W-:Y:S05]  /*0120*/  BSYNC B0 ;  /* 0x0000000000007941 */ /* 0x000fea0003800000 */
.L_x_0:
[----:B------:R-:W0:Y:S02]  /*0130*/  SHFL.IDX PT, R3, R2, RZ, 0x1f ;  /* 0x00001fff02037589 */ /* 0x000e2400000e0000 */
[----:B0-----:R-:W-:-:S13]  /*0140*/  ISETP.NE.AND P0, PT, R3, RZ, PT ;  /* 0x000000ff0300720c */ /* 0x001fda0003f05270 */
[----:B------:R-:W-:Y:S05]  /*0150*/  @P0 BRA `(.L_x_2) ;  /* 0x0000000000600947 */ /* 0x000fea0003800000 */
[----:B------:R-:W0:Y:S01]  /*0160*/  S2UR UR8, SR_CgaCtaId ;  /* 0x00000000000879c3 */ /* 0x000e220000008800 */
[----:B------:R-:W-:Y:S01]  /*0170*/  UMOV UR4, 0x400 ;  /* 0x0000040000047882 */ /* 0x000fe20000000000 */
[----:B------:R-:W-:Y:S01]  /*0180*/  UMOV UR5, 0x1 ;  /* 0x0000000100057882 */ /* 0x000fe20000000000 */
[----:B------:R-:W-:Y:S01]  /*0190*/  UMOV UR6, 0x4 ;  /* 0x0000000400067882 */ /* 0x000fe20000000000 */
[----:B------:R-:W-:Y:S01]  /*01a0*/  ELECT P0, URZ, PT ;  /* 0x00000000003f782f */ /* 0x000fe20003800000 */
[----:B------:R-:W-:-:S04]  /*01b0*/  UIADD3 UR6, -UR6, 0x100000, URZ ;  /* 0x0010000006067890 */ /* 0x000fc8000fffe13f */
[----:B------:R-:W-:Y:S02]  /*01c0*/  USHF.L.U32 UR7, UR6, 0xb, URZ ;  /* 0x0000000b06077899 */ /* 0x000fe4000800063f */
[----:B------:R-:W-:Y:S02]  /*01d0*/  USHF.L.U32 UR6, UR6, 0x1, URZ ;  /* 0x0000000106067899 */ /* 0x000fe4000800063f */
[----:B0-----:R-:W-:Y:S02]  /*01e0*/  ULEA UR8, UR8, UR4, 0x18 ;  /* 0x0000000408087291 */ /* 0x001fe4000f8ec03f */
[----:B------:R-:W-:-:S04]  /*01f0*/  UIADD3 UR4, -UR5, 0x100000, URZ ;  /* 0x0010000005047890 */ /* 0x000fc8000fffe13f */
[----:B------:R-:W-:Y:S02]  /*0200*/  USHF.L.U32 UR5, UR4, 0xb, URZ ;  /* 0x0000000b04057899 */ /* 0x000fe4000800063f */
[----:B------:R-:W-:Y:S01]  /*0210*/  USHF.L.U32 UR4, UR4, 0x1, URZ ;  /* 0x0000000104047899 */ /* 0x000fe2000800063f */
[----:B------:R-:W0:Y:S11]  /*0220*/  FENCE.VIEW.ASYNC.S ;  /* 0x00000000000073c6 */ /* 0x000e360000000000 */
[----:B0-----:R0:W1:Y:S01]  /*0230*/  SYNCS.EXCH.64 URZ, [UR8], UR4 ;  /* 0x00000004083f75b2 */ /* 0x0010620008000100 */
[----:B------:R0:W2:Y:S01]  /*0240*/  SYNCS.EXCH.64 URZ, [UR8+0x28], UR6 ;  /* 0x00002806083f75b2 */ /* 0x0000a20008000100 */
[----:B------:R0:W3:Y:S01]  /*0250*/  SYNCS.EXCH.64 URZ, [UR8+0x8], UR4 ;  /* 0x00000804083f75b2 */ /* 0x0000e20008000100 */
[----:B------:R0:W4:Y:S01]  /*0260*/  SYNCS.EXCH.64 URZ, [UR8+0x30], UR6 ;  /* 0x00003006083f75b2 */ /* 0x0001220008000100 */
[----:B------:R0:W0:Y:S01]  /*0270*/  SYNCS.EXCH.64 URZ, [UR8+0x10], UR4 ;  /* 0x00001004083f75b2 */ /* 0x0000220008000100 */
[----:B------:R0:W0:Y:S01]  /*0280*/  SYNCS.EXCH.64 URZ, [UR8+0x38], UR6 ;  /* 0x00003806083f75b2 */ /* 0x0000220008000100 */
[----:B------:R0:W0:Y:S01]  /*0290*/  SYNCS.EXCH.64 URZ, [UR8+0x18], UR4 ;  /* 0x00001804083f75b2 */ /* 0x0000220008000100 */
[----:B------:R0:W0:Y:S01]  /*02a0*/  SYNCS.EXCH.64 URZ, [UR8+0x40], UR6 ;  /* 0x00004006083f75b2 */ /* 0x0000220008000100 */
[----:B------:R0:W0:Y:S01]  /*02b0*/  SYNCS.EXCH.64 URZ, [UR8+0x20], UR4 ;  /* 0x00002004083f75b2 */ /* 0x0000220008000100 */
[----:B------:R0:W0:Y:S01]  /*02c0*/  SYNCS.EXCH.64 URZ, [UR8+0x48], UR6 ;  /* 0x00004806083f75b2 */ /* 0x0000220008000100 */
[----:B------:R-:W-:Y:S01]  /*02d0*/  NOP ;  /* 0x0000000000007918 */ /* 0x000fe20000000000 */
.L_x_2:
[----:B------:R-:W5:Y:S01]  /*02e0*/  SHFL.IDX PT, R2, R2, RZ, 0x1f ;  /* 0x00001fff02027589 */ /* 0x000f6200000e0000 */
[----:B------:R-:W-:Y:S01]  /*02f0*/  SHF.R.S32.HI R5, RZ, 0x1f, R0 ;  /* 0x0000001fff057819 */ /* 0x000fe20000011400 */
[----:B0-----:R-:W0:Y:S01]  /*0300*/  S2UR UR8, SR_CTAID.X ;  /* 0x00000000000879c3 */ /* 0x001e220000002500 */
[----:B------:R-:W-:Y:S01]  /*0310*/  ELECT P0, URZ, PT ;  /* 0x00000000003f782f */ /* 0x000fe20003800000 */
[----:B------:R-:W1:Y:S01]  /*0320*/  S2R R8, SR_CTAID.Y ;  /* 0x0000000000087919 */ /* 0x000e620000002600 */
[----:B------:R-:W-:Y:S01]  /*0330*/  LEA.HI R5, R5, R0, RZ, 0x7 ;  /* 0x0000000005057211 */ /* 0x000fe200078f38ff */
[----:B------:R-:W-:Y:S01]  /*0340*/  ULDC UR4, c[0x0][0x154] ;  /* 0x0000550000047ab9 */ /* 0x000fe20000000800 */
[----:B------:R-:W-:Y:S01]  /*0350*/  NOP ;  /* 0x0000000000007918 */ /* 0x000fe20000000000 */
[----:B------:R-:W-:Y:S01]  /*0360*/  NOP ;  /* 0x0000000000007918 */ /* 0x000fe20000000000 */
[----:B------:R-:W-:Y:S01]  /*0370*/  LOP3.LUT R5, R5, 0xffffff80, RZ, 0xc0, !PT ;  /* 0xffffff8005057812 */ /* 0x000fe200078ec0ff */
[----:B------:R-:W2:Y:S04]  /*0380*/  LDC R14, c[0x0][0x140] ;  /* 0x00005000ff0e7b82 */ /* 0x000ea80000000800 */
[----:B------:R-:W-:-:S04]  /*0390*/  IMAD.IADD R5, R0, 0x1, -R5 ;  /* 0x0000000100057824 */ /* 0x000fc800078e0a05 */
[----:B------:R-:W3:Y:S01]  /*03a0*/  LDC R19, c[0x0][0x148] ;  /* 0x00005200ff137b82 */ /* 0x000ee20000000800 */
[----:B------:R-:W-:Y:S02]  /*03b0*/  SHF.R.S32.HI R10, RZ, 0x1f, R5 ;  /* 0x0000001fff0a7819 */ /* 0x000fe40000011405 */
[----:B------:R-:W-:Y:S02]  /*03c0*/  LOP3.LUT P2, RZ, R5, 0x7, RZ, 0xc0, !PT ;  /* 0x0000000705ff7812 */ /* 0x000fe4000784c0ff */
[----:B------:R-:W-:Y:S02]  /*03d0*/  LEA.HI R10, R10, R5, RZ, 0x3 ;  /* 0x000000050a0a7211 */ /* 0x000fe400078f18ff */
[----:B-----5:R-:W-:Y:S01]  /*03e0*/  ISETP.NE.OR P0, PT, R2, RZ, !P0 ;  /* 0x000000ff0200720c */ /* 0x020fe20004705670 */
[----:B------:R-:W5:Y:S01]  /*03f0*/  LDC R12, c[0x0][0x144] ;  /* 0x00005100ff0c7b82 */ /* 0x000f620000000800 */
[--C-:B------:R-:W-:Y:S02]  /*0400*/  SHF.R.S32.HI R2, RZ, 0x3, R10.reuse ;  /* 0x00000003ff027819 */ /* 0x100fe4000001140a */
[----:B------:R-:W-:-:S02]  /*0410*/  SHF.R.S32.HI R7, RZ, 0x1f, R10 ;  /* 0x0000001fff077819 */ /* 0x000fc4000001140a */
[----:B------:R-:W-:Y:S02]  /*0420*/  SHF.R.S32.HI R10, RZ, 0x1f, R3 ;  /* 0x0000001fff0a7819 */ /* 0x000fe40000011403 */
[----:B------:R-:W-:Y:S02]  /*0430*/  LEA.HI R7, R7, R2, RZ, 0x2 ;  /* 0x0000000207077211 */ /* 0x000fe400078f10ff */
[----:B------:R-:W-:Y:S02]  /*0440*/  LEA.HI R10, R10, R3, RZ, 0x2 ;  /* 0x000000030a0a7211 */ /* 0x000fe400078f10ff */
[----:B------:R-:W-:Y:S01]  /*0450*/  LOP3.LUT R7, R7, 0xfffffffc, RZ, 0xc0, !PT ;  /* 0xfffffffc07077812 */ /* 0x000fe200078ec0ff */
[----:B------:R-:W-:Y:S01]  /*0460*/  VOTEU.ALL UP0, P0 ;  /* 0x00000000003f7886 */ /* 0x000fe20000000000 */
[----:B-1----:R-:W-:Y:S01]  /*0470*/  I2FP.F32.U32 R11, R8 ;  /* 0x00000008000b7245 */ /* 0x002fe20000201000 */
[----:B------:R-:W-:Y:S01]  /*0480*/  VOTEU.ALL UP1, P0 ;  /* 0x00000000003f7886 */ /* 0x000fe20000020000 */
[----:B------:R-:W-:Y:S01]  /*0490*/  LOP3.LUT R10, R10, 0x3ffffffc, RZ, 0xc0, !PT ;  /* 0x3ffffffc0a0a7812 */ /* 0x000fe200078ec0ff */
[----:B------:R-:W-:Y:S01]  /*04a0*/  IMAD.IADD R7, R2, 0x1, -R7 ;  /* 0x0000000102077824 */ /* 0x000fe200078e0a07 */
[----:B------:R-:W1:Y:S01]  /*04b0*/  @!UP0 S2UR UR7, SR_CgaCtaId ;  /* 0x00000000000789c3 */ /* 0x000e620000008800 */
[----:B0-----:R-:W-:Y:S01]  /*04c0*/  I2FP.F32.U32 R2, UR8 ;  /* 0x0000000800027c45 */ /* 0x001fe20008201000 */
[----:B------:R-:W-:Y:S01]  /*04d0*/  FMUL R13, R11, UR4 ;  /* 0x000000040b0d7c20 */ /* 0x000fe20008400000 */
[----:B------:R-:W-:Y:S01]  /*04e0*/  ULDC UR4, c[0x0][0x150] ;  /* 0x0000540000047ab9 */ /* 0x000fe20000000800 */
[----:B------:R-:W-:Y:S01]  /*04f0*/  IMAD.IADD R10, R3, 0x1, -R10 ;  /* 0x00000001030a7824 */ /* 0x000fe200078e0a0a */
[----:B------:R-:W-:Y:S01]  /*0500*/  SHF.R.S32.HI R3, RZ, 0x1f, R6 ;  /* 0x0000001fff037819 */ /* 0x000fe20000011406 */
[----:B------:R-:W-:Y:S01]  /*0510*/  FMUL R11, R2, UR4 ;  /* 0x00000004020b7c20 */ /* 0x000fe20008400000 */
[----:B------:R-:W-:Y:S01]  /*0520*/  UMOV UR4, 0x20 ;  /* 0x0000002000047882 */ /* 0x000fe20000000000 */
[----:B------:R-:W0:Y:S01]  /*0530*/  F2I.U32.TRUNC.NTZ R13, R13 ;  /* 0x0000000d000d7305 */ /* 0x000e22000020f000 */
[----:B------:R-:W-:Y:S01]  /*0540*/  LEA.HI R3, R3, R6, RZ, 0x2 ;  /* 0x0000000603037211 */ /* 0x000fe200078f10ff */
[----:B------:R-:W-:Y:S01]  /*0550*/  IMAD R7, R10, 0x4, R7 ;  /* 0x000000040a077824 */ /* 0x000fe200078e0207 */
[----:B------:R-:W-:Y:S01]  /*0560*/  @!UP0 UMOV UR6, 0x400 ;  /* 0x0000040000068882 */ /* 0x000fe20000000000 */
[----:B------:R-:W-:-:S04]  /*0570*/  @!UP0 UIADD3 UR4, -UR4, 0x100000, URZ ;  /* 0x0010000004048890 */ /* 0x000fc8000fffe13f */
[----:B------:R-:W-:Y:S02]  /*0580*/  @!UP0 USHF.L.U32 UR5, UR4, 0xb, URZ ;  /* 0x0000000b04058899 */ /* 0x000fe4000800063f */
[----:B------:R-:W-:Y:S01]  /*0590*/  @!UP0 USHF.L.U32 UR4, UR4, 0x1, URZ ;  /* 0x0000000104048899 */ /* 0x000fe2000800063f */
[----:B------:R-:W-:Y:S01]  /*05a0*/  LOP3.LUT R3, R3, 0xfffffffc, RZ, 0xc0, !PT ;  /* 0xfffffffc03037812 */ /* 0x000fe200078ec0ff */
[C---:B------:R-:W-:Y:S01]  /*05b0*/  IMAD.SHL.U32 R2, R7.reuse, 0x4, RZ ;  /* 0x0000000407027824 */ /* 0x040fe200078e00ff */
[----:B--2---:R-:W-:Y:S01]  /*05c0*/  ISETP.EQ.U32.AND P3, PT, R14, 0x1, PT ;  /* 0x000000010e00780c */ /* 0x004fe20003f62070 */
[----:B------:R-:W2:Y:S01]  /*05d0*/  F2I.U32.TRUNC.NTZ R11, R11 ;  /* 0x0000000b000b7305 */ /* 0x000ea2000020f000 */
[----:B------:R-:W-:Y:S02]  /*05e0*/  VIADD R10, R4, 0xffffffff ;  /* 0xffffffff040a7836 */ /* 0x000fe40000000000 */
[----:B------:R-:W-:Y:S01]  /*05f0*/  IMAD.IADD R6, R6, 0x1, -R3 ;  /* 0x0000000106067824 */ /* 0x000fe200078e0a03 */
[----:B------:R-:W-:-:S02]  /*0600*/  LOP3.LUT R5, R7, 0xc, R2, 0x78, !PT ;  /* 0x0000000c07057812 */ /* 0x000fc400078e7802 */
[----:B------:R-:W-:Y:S01]  /*0610*/  ISETP.GE.U32.AND P5, PT, R10, 0x2, PT ;  /* 0x000000020a00780c */ /* 0x000fe20003fa6070 */
[----:B0-----:R-:W-:Y:S01]  /*0620*/  IMAD.MOV R20, RZ, RZ, -R13 ;  /* 0x000000ffff147224 */ /* 0x001fe200078e0a0d */
[----:B-1----:R-:W-:Y:S01]  /*0630*/  @!UP0 ULEA UR6, UR7, UR6, 0x18 ;  /* 0x0000000607068291 */ /* 0x002fe2000f8ec03f */
[C---:B------:R-:W-:Y:S01]  /*0640*/  ISETP.NE.AND P1, PT, R6.reuse, 0x3, PT ;  /* 0x000000030600780c */ /* 0x040fe20003f25270 */
[----:B------:R-:W-:Y:S01]  /*0650*/  VOTEU.ALL UP0, P0 ;  /* 0x00000000003f7886 */ /* 0x000fe20000000000 */
[----:B---3--:R-:W-:Y:S01]  /*0660*/  IMAD R2, R19, R20, R8 ;  /* 0x0000001413027224 */ /* 0x008fe200078e0208 */
[----:B------:R-:W-:Y:S02]  /*0670*/  ISETP.LT.U32.AND P0, PT, R5, 0x2, !P2 ;  /* 0x000000020500780c */ /* 0x000fe40005701070 */
[----:B------:R-:W-:Y:S01]  /*0680*/  ISETP.EQ.OR P1, PT, R6, RZ, !P1 ;  /* 0x000000ff0600720c */ /* 0x000fe20004f22670 */
[----:B--2---:R-:W-:Y:S01]  /*0690*/  IMAD.MOV R11, RZ, RZ, -R11 ;  /* 0x000000ffff0b7224 */ /* 0x004fe200078e0a0b */
[----:B------:R-:W-:-:S02]  /*06a0*/  ISETP.NE.AND P4, PT, R2, R5, PT ;  /* 0x000000050200720c */ /* 0x000fc40003f85270 */
[----:B------:R-:W-:Y:S01]  /*06b0*/  ISETP.EQ.AND P1, PT, R4, RZ, P1 ;  /* 0x000000ff0400720c */ /* 0x000fe20000f22270 */
[----:B-----5:R-:W-:Y:S01]  /*06c0*/  IMAD R11, R12, R11, UR8 ;  /* 0x000000080c0b7e24 */ /* 0x020fe2000f8e020b */
[----:B------:R-:W-:Y:S01]  /*06d0*/  ISETP.NE.AND P2, PT, R4, RZ, PT ;  /* 0x000000ff0400720c */ /* 0x000fe20003f45270 */
[----:B------:R-:W0:Y:S02]  /*06e0*/  FENCE.VIEW.ASYNC.S ;  /* 0x00000000000073c6 */ /* 0x000e240000000000 */
[----:B0-----:R0:W1:Y:S01]  /*06f0*/  @!UP0 SYNCS.EXCH.64 URZ, [UR6+0x60], UR4 ;  /* 0x00006004063f85b2 */ /* 0x0010620008000100 */
[----:B------:R-:W-:Y:S02]  /*0700*/  SEL R4, RZ, 0x1, !P1 ;  /* 0x00000001ff047807 */ /* 0x000fe40004800000 */
[----:B------:R-:W-:Y:S02]  /*0710*/  ISETP.EQ.OR P4, PT, R11, RZ, !P4 ;  /* 0x000000ff0b00720c */ /* 0x000fe40006782670 */
[----:B------:R-:W-:-:S02]  /*0720*/  SEL R4, R4, 0x2, P5 ;  /* 0x0000000204047807 */ /* 0x000fc40002800000 */
[----:B------:R-:W-:Y:S01]  /*0730*/  PLOP3.LUT P0, PT, P0, P4, PT, 0x80, 0x0 ;  /* 0x000000000000781c */ /* 0x000fe20000709070 */
[----:B------:R0:W2:Y:S01]  /*0740*/  @!UP1 SYNCS.EXCH.64 URZ, [UR6+0x68], UR4 ;  /* 0x00006804063f95b2 */ /* 0x0000a20008000100 */
[----:B------:R-:W-:Y:S01]  /*0750*/  NOP ;  /* 0x0000000000007918 */ /* 0x000fe20000000000 */
[----:B------:R-:W-:Y:S10]  /*0760*/  @!P3 BRA `(.L_x_3) ;  /* 0x000000000008b947 */ /* 0x000ff40003800000 */
[----:B-12-4-:R-:W-:Y:S01]  /*0770*/  UCGABAR_ARV ;  /* 0x00000000000079c7 */ /* 0x016fe20008000000 */
[----:B------:R-:W-:Y:S05]  /*0780*/  BRA `(.L_x_4) ;  /* 0x0000000000047947 */ /* 0x000fea0003800000 */
.L_x_3:
[----:B-12-4-:R-:W-:Y:S01]  /*0790*/  NOP ;  /* 0x0000000000007918 */ /* 0x016fe20000000000 */
.L_x_4:
[----:B------:R-:W1:Y:S01]  /*07a0*/  LDC R2, c[0x0][0x65c] ;  /* 0x00019700ff027b82 */ /* 0x000e620000000800 */
[----:B------:R-:W-:Y:S01]  /*07b0*/  IMAD.MOV.U32 R3, RZ, RZ, RZ ;  /* 0x000000ffff037224 */ /* 0x000fe200078e00ff */
[----:B-1----:R-:W-:Y:S01]  /*07c0*/  ISETP.NE.AND P4, PT, R2, 0x1, PT ;  /* 0x000000010200780c */ /* 0x002fe20003f85270 */
[----:B------:R-:W-:-:S12]  /*07d0*/  IMAD.U32 R2, RZ, RZ, UR8 ;  /* 0x00000008ff027e24 */ /* 0x000fd8000f8e00ff */
[----:B------:R-:W1:Y:S01]  /*07e0*/  @P4 LDC R15, c[0x0][0x10] ;  /* 0x00000400ff0f4b82 */ /* 0x000e620000000800 */
[----:B------:R-:W-:Y:S02]  /*07f0*/  @P4 IMAD.MOV.U32 R9, RZ, RZ, RZ ;  /* 0x000000ffff094224 */ /* 0x000fe400078e00ff */
[----:B------:R-:W-:-:S05]  /*0800*/  @P4 IMAD.MOV.U32 R7, RZ, RZ, RZ ;  /* 0x000000ffff074224 */ /* 0x000fca00078e00ff */
[----:B------:R-:W2:Y:S01]  /*0810*/  @!P4 LDC R13, c[0x0][0xc] ;  /* 0x00000300ff0dcb82 */ /* 0x000ea20000000800 */
[----:B-1----:R-:W-:-:S04]  /*0820*/  @P4 IMAD.WIDE.U32 R14, R15, UR8, R8 ;  /* 0x000000080f0e4c25 */ /* 0x002fc8000f8e0008 */
[----:B--2---:R-:W-:-:S04]  /*0830*/  @!P4 IMAD.WIDE.U32 R12, R8, R13, R2 ;  /* 0x0000000d080cc225 */ /* 0x004fc800078e0002 */
[----:B------:R-:W-:Y:S02]  /*0840*/  @P4 IMAD.MOV.U32 R2, RZ, RZ, R14 ;  /* 0x000000ffff024224 */ /* 0x000fe400078e000e */
[----:B------:R-:W-:Y:S02]  /*0850*/  @P4 IMAD.IADD R3, R15, 0x1, R7 ;  /* 0x000000010f034824 */ /* 0x000fe400078e0207 */
[----:B------:R-:W-:Y:S02]  /*0860*/  @!P4 IMAD.MOV.U32 R2, RZ, RZ, R12 ;  /* 0x000000ffff02c224 */ /* 0x000fe400078e000c */
[----:B------:R-:W-:Y:S01]  /*0870*/  @!P4 IMAD.MOV.U32 R3, RZ, RZ, R13 ;  /* 0x000000ffff03c224 */ /* 0x000fe200078e000d */
[----:B------:R-:W-:Y:S06]  /*0880*/  @!P3 BRA `(.L_x_5) ;  /* 0x00000000000cb947 */ /* 0x000fec0003800000 */
[----:B------:R-:W-:Y:S01]  /*0890*/  UCGABAR_WAIT ;  /* 0x0000000000007dc7 */ /* 0x000fe20008000000 */
[----:B------:R-:W-:Y:S01]  /*08a0*/  CCTL.IVALL ;  /* 0x00000000ff00798f */ /* 0x000fe20002000000 */
[----:B------:R-:W-:Y:S05]  /*08b0*/  BRA `(.L_x_6) ;  /* 0x0000000000047947 */ /* 0x000fea0003800000 */
.L_x_5:
[----:B------:R-:W-:Y:S06]  /*08c0*/  BAR.SYNC.DEFER_BLOCKING 0x0 ;  /* 0x0000000000007b1d */ /* 0x000fec0000010000 */
.L_x_6:
[----:B------:R-:W-:Y:S05]  /*08d0*/  @!P2 BRA `(.L_x_7) ;  /* 0x000000780074a947 */ /* 0x000fea0003800000 */
[----:B------:R-:W-:-:S13]  /*08e0*/  ISETP.GT.U32.AND P1, PT, R10, 0x1, PT ;  /* 0x000000010a00780c */ /* 0x000fda0003f24070 */
[----:B0-----:R-:W-:Y:S05]  /*08f0*/  @P1 EXIT ;  /* 0x000000000000194d */ /* 0x001fea0003800000 */
[----:B------:R-:W-:Y:S01]  /*0900*/  ULDC.64 UR4, c[0x0][0x650] ;  /* 0x0001940000047ab9 */ /* 0x000fe20000000a00 */
[----:B------:R-:W-:Y:S01]  /*0910*/  PRMT R14, RZ, 0x7610, R14 ;  /* 0x00007610ff0e7816 */ /* 0x000fe2000000000e */
[----:B------:R-:W-:Y:S01]  /*0920*/  IMAD.MOV.U32 R7, RZ, RZ, -0x1 ;  /* 0xffffffffff077424 */ /* 0x000fe200078e00ff */
[----:B------:R-:W-:Y:S01]  /*0930*/  ISETP.GE.U32.AND P1, PT, R2, UR4, PT ;  /* 0x0000000402007c0c */ /* 0x000fe2000bf26070 */
[----:B------:R-:W-:Y:S02]  /*0940*/  IMAD.MOV.U32 R10, RZ, RZ, -0x1 ;  /* 0xffffffffff0a7424 */ /* 0x000fe400078e00ff */
[----:B------:R-:W-:Y:S01]  /*0950*/  IMAD.MOV.U32 R6, RZ, RZ, -0x1 ;  /* 0xffffffffff067424 */ /* 0x000fe200078e00ff */
[----:B------:R-:W-:-:S13]  /*0960*/  ISETP.GE.U32.AND.EX P1, PT, R3, UR5, PT, P1 ;  /* 0x0000000503007c0c */ /* 0x000fda000bf26110 */
[----:B------:R-:W-:Y:S05]  /*0970*/  @P1 BRA `(.L_x_8) ;  /* 0x0000000400281947 */ /* 0x000fea0003800000 */
[----:B------:R-:W0:Y:S01]  /*0980*/  LDC.64 R22, c[0x0][0x628] ;  /* 0x00018a00ff167b82 */ /* 0x000e220000000a00 */
[----:B------:R-:W-:Y:S02]  /*0990*/  IMAD.MOV.U32 R6, RZ, RZ, R2 ;  /* 0x000000ffff067224 */ /* 0x000fe400078e0002 */
[----:B------:R-:W-:-:S05]  /*09a0*/  IMAD.MOV.U32 R7, RZ, RZ, R3 ;  /* 0x000000ffff077224 */ /* 0x000fca00078e0003 */
[----:B------:R-:W1:Y:S08]  /*09b0*/  LDC R10, c[0x0][0x630] ;  /* 0x00018c00ff0a7b82 */ /* 0x000e700000000800 */
[----:B------:R-:W2:Y:S01]  /*09c0*/  LDC.64 R24, c[0x0][0x620] ;  /* 0x00018800ff187b82 */ /* 0x000ea20000000a00 */
[----:B0-----:R-:W-:-:S04]  /*09d0*/  ISETP.NE.U32.AND P1, PT, R22, RZ, PT ;  /* 0x000000ff1600720c */ /* 0x001fc80003f25070 */
[----:B------:R-:W-:-:S13]  /*09e0*/  ISETP.NE.AND.EX P1, PT, R23, RZ, PT, P1 ;  /* 0x000000ff1700720c */ /* 0x000fda0003f25310 */
[----:B-12---:R-:W-:Y:S05]  /*09f0*/  @!P1 BRA `(.L_x_9) ;  /* 0x0000000000289947 */ /* 0x006fea0003800000 */
[----:B------:R-:W0:Y:S02]  /*0a00*/  LDC R15, c[0x0][0x634] ;  /* 0x00018d00ff0f7b82 */ /* 0x000e240000000800 */
[----:B0-----:R-:W-:-:S05]  /*0a10*/  IADD3 R15, P1, R2, R15, RZ ;  /* 0x0000000f020f7210 */ /* 0x001fca0007f3e0ff */
[----:B------:R-:W-:-:S04]  /*0a20*/  IMAD.X R17, RZ, RZ, R3, P1 ;  /* 0x000000ffff117224 */ /* 0x000fc800008e0603 */
[----:B------:R-:W-:-:S04]  /*0a30*/  IMAD.WIDE.U32 R6, R17, R22, RZ ;  /* 0x0000001611067225 */ /* 0x000fc800078e00ff */
[----:B------:R-:W-:-:S04]  /*0a40*/  IMAD.WIDE.U32 R12, P1, R15, R23, R6 ;  /* 0x000000170f0c7225 */ /* 0x000fc80007820006 */
[----:B------:R-:W-:-:S04]  /*0a50*/  IMAD.WIDE.U32 R6, R15, R22, RZ ;  /* 0x000000160f067225 */ /* 0x000fc800078e00ff */
[----:B------:R-:W-:Y:S01]  /*0a60*/  IMAD.X R15, RZ, RZ, RZ, P1 ;  /* 0x000000ffff0f7224 */ /* 0x000fe200008e06ff */
[----:B------:R-:W-:Y:S01]  /*0a70*/  IADD3 RZ, P1, R7, R12, RZ ;  /* 0x0000000c07ff7210 */ /* 0x000fe20007f3e0ff */
[----:B------:R-:W-:-:S04]  /*0a80*/  IMAD.MOV.U32 R14, RZ, RZ, R13 ;  /* 0x000000ffff0e7224 */ /* 0x000fc800078e000d */
[----:B------:R-:W-:-:S08]  /*0a90*/  IMAD.WIDE.U32.X R6, R17, R23, R14, P1 ;  /* 0x0000001711067225 */ /* 0x000fd000008e040e */
.L_x_9:
[----:B------:R-:W0:Y:S01]  /*0aa0*/  LDC.64 R22, c[0x0][0x640] ;  /* 0x00019000ff167b82 */ /* 0x000e220000000a00 */
[--C-:B------:R-:W-:Y:S01]  /*0ab0*/  SHF.R.U64 R26, R6, R10, R7.reuse ;  /* 0x0000000a061a7219 */ /* 0x100fe20000001207 */
[----:B------:R-:W-:Y:S01]  /*0ac0*/  IMAD R20, R19, R20, R8 ;  /* 0x0000001413147224 */ /* 0x000fe200078e0208 */
[----:B------:R-:W-:Y:S01]  /*0ad0*/  SHF.R.U32.HI R6, RZ, R10, R7 ;  /* 0x0000000aff067219 */ /* 0x000fe20000011607 */
[----:B------:R-:W-:Y:S01]  /*0ae0*/  IMAD.MOV.U32 R19, RZ, RZ, 0x1 ;  /* 0x00000001ff137424 */ /* 0x000fe200078e00ff */
[----:B------:R-:W-:-:S03]  /*0af0*/  IADD3 R9, P1, RZ, -R26, RZ ;  /* 0x8000001aff097210 */ /* 0x000fc60007f3e0ff */
[----:B------:R-:W1:Y:S02]  /*0b00*/  LDC R12, c[0x0][0x618] ;  /* 0x00018600ff0c7b82 */ /* 0x000e640000000800 */
[----:B------:R-:W-:-:S04]  /*0b10*/  IMAD.X R7, RZ, RZ, ~R6, P1 ;  /* 0x000000ffff077224 */ /* 0x000fc800008e0e06 */
[-C--:B------:R-:W-:Y:S02]  /*0b20*/  IMAD R10, R7, R24.reuse, RZ ;  /* 0x00000018070a7224 */ /* 0x080fe400078e02ff */
[----:B------:R-:W2:Y:S01]  /*0b30*/  LDC R16, c[0x0][0x608] ;  /* 0x00018200ff107b82 */ /* 0x000ea20000000800 */
[----:B------:R-:W-:-:S04]  /*0b40*/  IMAD.WIDE.U32 R6, R9, R24, R2 ;  /* 0x0000001809067225 */ /* 0x000fc800078e0002 */
[----:B------:R-:W-:-:S03]  /*0b50*/  IMAD R9, R9, R25, R10 ;  /* 0x0000001909097224 */ /* 0x000fc600078e020a */
[----:B------:R-:W3:Y:S01]  /*0b60*/  LDC R18, c[0x0][0x658] ;  /* 0x00019600ff127b82 */ /* 0x000ee20000000800 */
[----:B------:R-:W-:Y:S01]  /*0b70*/  IMAD.IADD R7, R7, 0x1, R9 ;  /* 0x0000000107077824 */ /* 0x000fe200078e0209 */
[----:B0-----:R-:W-:Y:S01]  /*0b80*/  ISETP.NE.U32.AND P1, PT, R22, RZ, PT ;  /* 0x000000ff1600720c */ /* 0x001fe20003f25070 */
[----:B------:R-:W-:-:S03]  /*0b90*/  IMAD.MOV.U32 R9, RZ, RZ, -0x1 ;  /* 0xffffffffff097424 */ /* 0x000fc600078e00ff */
[----:B------:R-:W-:Y:S02]  /*0ba0*/  ISETP.NE.AND.EX P1, PT, R23, RZ, PT, P1 ;  /* 0x000000ff1700720c */ /* 0x000fe40003f25310 */
[----:B------:R-:W0:Y:S01]  /*0bb0*/  LDC R17, c[0x0][0x600] ;  /* 0x00018000ff117b82 */ /* 0x000e220000000800 */
[-CC-:B-1----:R-:W-:Y:S02]  /*0bc0*/  SHF.R.U64 R14, R6, R12.reuse, R7.reuse ;  /* 0x0000000c060e7219 */ /* 0x182fe40000001207 */
[----:B------:R-:W-:-:S05]  /*0bd0*/  SHF.R.U32.HI R7, RZ, R12, R7 ;  /* 0x0000000cff077219 */ /* 0x000fca0000011607 */
[----:B------:R-:W1:Y:S01]  /*0be0*/  LDC R21, c[0x0][0x648] ;  /* 0x00019200ff157b82 */ /* 0x000e620000000800 */
[-CC-:B--2---:R-:W-:Y:S02]  /*0bf0*/  SHF.R.U64 R27, R14, R16.reuse, R7.reuse ;  /* 0x000000100e1b7219 */ /* 0x184fe40000001207 */
[----:B------:R-:W-:-:S05]  /*0c00*/  SHF.R.U32.HI R7, RZ, R16, R7 ;  /* 0x00000010ff077219 */ /* 0x000fca0000011607 */
[----:B------:R-:W2:Y:S01]  /*0c10*/  LDC R25, c[0x0][0x638] ;  /* 0x00018e00ff197b82 */ /* 0x000ea20000000800 */
[-C--:B---3--:R-:W-:Y:S02]  /*0c20*/  SHF.L.U32 R6, R9, R18.reuse, RZ ;  /* 0x0000001209067219 */ /* 0x088fe400000006ff */
[--C-:B------:R-:W-:Y:S02]  /*0c30*/  SHF.R.U64 R16, R27, R18, R7.reuse ;  /* 0x000000121b107219 */ /* 0x100fe40000001207 */
[----:B------:R-:W-:Y:S02]  /*0c40*/  LOP3.LUT R10, RZ, R6, RZ, 0x33, !PT ;  /* 0x00000006ff0a7212 */ /* 0x000fe400078e33ff */
[----:B------:R-:W-:Y:S01]  /*0c50*/  SHF.R.U32.HI R7, RZ, R18, R7 ;  /* 0x00000012ff077219 */ /* 0x000fe20000011607 */
[----:B------:R-:W3:Y:S01]  /*0c60*/  LDC R24, c[0x0][0x610] ;  /* 0x00018400ff187b82 */ /* 0x000ee20000000800 */
[----:B------:R-:W-:Y:S01]  /*0c70*/  IMAD.MOV.U32 R6, RZ, RZ, R16 ;  /* 0x000000ffff067224 */ /* 0x000fe200078e0010 */
[----:B------:R-:W-:Y:S06]  /*0c80*/  @!P1 BRA `(.L_x_10) ;  /* 0x0000000000289947 */ /* 0x000fec0003800000 */
[----:B------:R-:W4:Y:S02]  /*0c90*/  LDC R13, c[0x0][0x64c] ;  /* 0x00019300ff0d7b82 */ /* 0x000f240000000800 */
[----:B----4-:R-:W-:-:S05]  /*0ca0*/  IADD3 R13, P1, R16, R13, RZ ;  /* 0x0000000d100d7210 */ /* 0x010fca0007f3e0ff */
        /* <DEDUP_REMOVED lines=8> */
.L_x_10:
[----:B-1----:R-:W-:Y:S01]  /*0d30*/  SHF.R.U64 R8, R6, R21, R7 ;  /* 0x0000001506087219 */ /* 0x002fe20000001207 */
[----:B0-----:R-:W-:Y:S01]  /*0d40*/  VIADD R9, R17, 0xffffffff ;  /* 0xffffffff11097836 */ /* 0x001fe20000000000 */
[----:B------:R-:W-:Y:S02]  /*0d50*/  SHF.L.U32 R6, R19, R18, RZ ;  /* 0x0000001213067219 */ /* 0x000fe400000006ff */
[----:B------:R-:W-:Y:S01]  /*0d60*/  LOP3.LUT R7, R27, R10, RZ, 0xc0, !PT ;  /* 0x0000000a1b077212 */ /* 0x000fe200078ec0ff */
[----:B------:R-:W-:Y:S01]  /*0d70*/  IMAD.MOV R10, RZ, RZ, -R8 ;  /* 0x000000ffff0a7224 */ /* 0x000fe200078e0a08 */
[----:B------:R-:W-:Y:S02]  /*0d80*/  SEL R11, R11, R20, !P4 ;  /* 0x000000140b0b7207 */ /* 0x000fe40006000000 */
[----:B------:R-:W-:Y:S01]  /*0d90*/  LOP3.LUT R9, R14, R9, RZ, 0xc0, !PT ;  /* 0x000000090e097212 */ /* 0x000fe200078ec0ff */
[----:B------:R-:W-:Y:S02]  /*0da0*/  IMAD R8, R6, R8, R7 ;  /* 0x0000000806087224 */ /* 0x000fe400078e0207 */
[----:B--2---:R-:W-:-:S02]  /*0db0*/  IMAD R6, R10, R25, R16 ;  /* 0x000000190a067224 */ /* 0x004fc400078e0210 */
[----:B---3--:R-:W-:Y:S02]  /*0dc0*/  IMAD R11, R8, R24, R11 ;  /* 0x00000018080b7224 */ /* 0x008fe400078e020b */
[----:B------:R-:W-:Y:S02]  /*0dd0*/  IMAD R6, R6, R17, R9 ;  /* 0x0000001106067224 */ /* 0x000fe400078e0209 */
[----:B------:R-:W-:-:S03]  /*0de0*/  IMAD.MOV.U32 R14, RZ, RZ, 0x1 ;  /* 0x00000001ff0e7424 */ /* 0x000fc600078e00ff */
[----:B------:R-:W-:Y:S02]  /*0df0*/  SEL R10, R6, R11, !P4 ;  /* 0x0000000b060a7207 */ /* 0x000fe40006000000 */
[----:B------:R-:W-:Y:S01]  /*0e00*/  SEL R7, R11, R6, !P4 ;  /* 0x000000060b077207 */ /* 0x000fe20006000000 */
[----:B------:R-:W-:-:S07]  /*0e10*/  IMAD.MOV.U32 R6, RZ, RZ, R26 ;  /* 0x000000ffff067224 */ /* 0x000fce00078e001a */
.L_x_8:
[----:B------:R-:W-:-:S08]  /*0e20*/  NOP ;  /* 0x0000000000007918 */ /* 0x000fd00000000000 */
[----:B------:R-:W0:Y:S02]  /*0e30*/  USETMAXREG.TRY_ALLOC.CTAPOOL UP0, 0xe8 ;  /* 0x000000e8000079c8 */ /* 0x000e240008000600 */
[----:B0-----:R-:W-:-:S13]  /*0e40*/  PLOP3.LUT P1, PT, PT, PT, UP0, 0x80, 0x0 ;  /* 0x000000000000781c */ /* 0x001fda0003f2f008 */
[----:B------:R-:W-:Y:S05]  /*0e50*/  @!P1 BRA `(.L_x_8) ;  /* 0xfffffffc00f09947 */ /* 0x000fea000383ffff */
[----:B------:R-:W-:Y:S01]  /*0e60*/  ULDC.64 UR4, c[0x0][0x598] ;  /* 0x0001660000047ab9 */ /* 0x000fe20000000a00 */
[----:B------:R-:W-:Y:S01]  /*0e70*/  ULDC.64 UR20, c[0x0][0x208] ;  /* 0x0000820000147ab9 */ /* 0x000fe20000000a00 */
[----:B------:R-:W-:-:S04]  /*0e80*/  ISETP.NE.U32.AND P1, PT, RZ, UR4, PT ;  /* 0x00000004ff007c0c */ /* 0x000fc8000bf25070 */
[----:B------:R-:W-:-:S13]  /*0e90*/  ISETP.NE.AND.EX P1, PT, RZ, UR5, PT, P1 ;  /* 0x00000005ff007c0c */ /* 0x000fda000bf25310 */
[----:B------:R-:W-:Y:S05]  /*0ea0*/  @!P1 BRA `(.L_x_11) ;  /* 0x00000000001c9947 */ /* 0x000fea0003800000 */
[----:B------:R-:W0:Y:S02]  /*0eb0*/  LDC.64 R8, c[0x0][0x598] ;  /* 0x00016600ff087b82 */ /* 0x000e240000000a00 */
[----:B0-----:R-:W2:Y:S02]  /*0ec0*/  LDG.E.64 R8, desc[UR20][R8.64] ;  /* 0x0000001408087981 */ /* 0x001ea4000c1e1b00 */
[----:B--2---:R-:W-:-:S04]  /*0ed0*/  ISETP.NE.U32.AND P1, PT, R8, RZ, PT ;  /* 0x000000ff0800720c */ /* 0x004fc80003f25070 */
[----:B------:R-:W-:-:S13]  /*0ee0*/  ISETP.NE.AND.EX P1, PT, R9, RZ, PT, P1 ;  /* 0x000000ff0900720c */ /* 0x000fda0003f25310 */
[----:B------:R-:W-:Y:S05]  /*0ef0*/  @!P1 BRA `(.L_x_11) ;  /* 0x0000000000089947 */ /* 0x000fea0003800000 */
[----:B------:R0:W5:Y:S01]  /*0f00*/  LD.E R8, desc[UR20][R8.64] ;  /* 0x0000001408087980 */ /* 0x000162000c101900 */
[----:B------:R-:W-:Y:S05]  /*0f10*/  BRA `(.L_x_12) ;  /* 0x0000000000207947 */ /* 0x000fea0003800000 */
.L_x_11:
[----:B------:R-:W-:Y:S02]  /*0f20*/  ULDC.64 UR4, c[0x0][0x588] ;  /* 0x0001620000047ab9 */ /* 0x000fe40000000a00 */
[----:B------:R-:W-:-:S04]  /*0f30*/  ISETP.NE.U32.AND P1, PT, RZ, UR4, PT ;  /* 0x00000004ff007c0c */ /* 0x000fc8000bf25070 */
[----:B------:R-:W-:-:S13]  /*0f40*/  ISETP.NE.AND.EX P1, PT, RZ, UR5, PT, P1 ;  /* 0x00000005ff007c0c */ /* 0x000fda000bf25310 */
[----:B------:R-:W-:Y:S05]  /*0f50*/  @!P1 BRA `(.L_x_13) ;  /* 0x00000000000c9947 */ /* 0x000fea0003800000 */
[----:B------:R-:W0:Y:S02]  /*0f60*/  LDC.64 R8, c[0x0][0x588] ;  /* 0x00016200ff087b82 */ /* 0x000e240000000a00 */
[----:B0-----:R1:W5:Y:S01]  /*0f70*/  LDG.E R8, desc[UR20][R8.64] ;  /* 0x0000001408087981 */ /* 0x001362000c1e1900 */
[----:B------:R-:W-:Y:S05]  /*0f80*/  BRA `(.L_x_12) ;  /* 0x0000000000047947 */ /* 0x000fea0003800000 */
.L_x_13:
[----:B------:R-:W2:Y:S02]  /*0f90*/  LDC R8, c[0x0][0x580] ;  /* 0x00016000ff087b82 */ /* 0x000ea40000000800 */
.L_x_12:
[----:B------:R-:W-:Y:S02]  /*0fa0*/  ULDC.64 UR4, c[0x0][0x5a0] ;  /* 0x0001680000047ab9 */ /* 0x000fe40000000a00 */
[----:B------:R-:W-:-:S04]  /*0fb0*/  ISETP.NE.U32.AND P1, PT, RZ, UR4, PT ;  /* 0x00000004ff007c0c */ /* 0x000fc8000bf25070 */
[----:B------:R-:W-:-:S13]  /*0fc0*/  ISETP.NE.AND.EX P1, PT, RZ, UR5, PT, P1 ;  /* 0x00000005ff007c0c */ /* 0x000fda000bf25310 */
[----:B------:R-:W-:Y:S05]  /*0fd0*/  @!P1 BRA `(.L_x_14) ;  /* 0x00000000001c9947 */ /* 0x000fea0003800000 */
[----:B------:R-:W3:Y:S02]  /*0fe0*/  LDC.64 R12, c[0x0][0x5a0] ;  /* 0x00016800ff0c7b82 */ /* 0x000ee40000000a00 */
[----:B---3--:R-:W3:Y:S02]  /*0ff0*/  LDG.E.64 R12, desc[UR20][R12.64] ;  /* 0x000000140c0c7981 */ /* 0x008ee4000c1e1b00 */
[----:B---3--:R-:W-:-:S04]  /*1000*/  ISETP.NE.U32.AND P1, PT, R12, RZ, PT ;  /* 0x000000ff0c00720c */ /* 0x008fc80003f25070 */
[----:B------:R-:W-:-:S13]  /*1010*/  ISETP.NE.AND.EX P1, PT, R13, RZ, PT, P1 ;  /* 0x000000ff0d00720c */ /* 0x000fda0003f25310 */
[----:B------:R-:W-:Y:S05]  /*1020*/  @!P1 BRA `(.L_x_14) ;  /* 0x0000000000089947 */ /* 0x000fea0003800000 */
[----:B01----:R0:W5:Y:S01]  /*1030*/  LD.E R9, desc[UR20][R12.64] ;  /* 0x000000140c097980 */ /* 0x003162000c101900 */
[----:B------:R-:W-:Y:S05]  /*1040*/  BRA `(.L_x_15) ;  /* 0x0000000000207947 */ /* 0x000fea0003800000 */
.L_x_14:
[----:B------:R-:W-:Y:S02]  /*1050*/  ULDC.64 UR4, c[0x0][0x590] ;  /* 0x0001640000047ab9 */ /* 0x000fe40000000a00 */
[----:B------:R-:W-:-:S04]  /*1060*/  ISETP.NE.U32.AND P1, PT, RZ, UR4, PT ;  /* 0x00000004ff007c0c */ /* 0x000fc8000bf25070 */
[----:B------:R-:W-:-:S13]  /*1070*/  ISETP.NE.AND.EX P1, PT, RZ, UR5, PT, P1 ;  /* 0x00000005ff007c0c */ /* 0x000fda000bf25310 */
[----:B------:R-:W-:Y:S05]  /*1080*/  @!P1 BRA `(.L_x_16) ;  /* 0x00000000000c9947 */ /* 0x000fea0003800000 */
[----:B------:R-:W0:Y:S02]  /*1090*/  LDC.64 R12, c[0x0][0x590] ;  /* 0x00016400ff0c7b82 */ /* 0x000e240000000a00 */
[----:B01----:R1:W5:Y:S01]  /*10a0*/  LDG.E R9, desc[UR20][R12.64] ;  /* 0x000000140c097981 */ /* 0x003362000c1e1900 */
[----:B------:R-:W-:Y:S05]  /*10b0*/  BRA `(.L_x_15) ;  /* 0x0000000000047947 */ /* 0x000fea0003800000 */
.L_x_16:
[----:B01----:R-:W3:Y:S02]  /*10c0*/  LDC R9, c[0x0][0x584] ;  /* 0x00016100ff097b82 */ /* 0x003ee40000000800 */
.L_x_15:
[----:B------:R-:W-:-:S13]  /*10d0*/  LOP3.LUT P1, RZ, R14, 0xff, RZ, 0xc0, !PT ;  /* 0x000000ff0eff7812 */ /* 0x000fda000782c0ff */
[----:B------:R-:W-:Y:S05]  /*10e0*/  @!P1 EXIT ;  /* 0x000000000000994d */ /* 0x000fea0003800000 */
[----:B------:R-:W-:Y:S01]  /*10f0*/  ULDC UR4, c[0x0][0x28c] ;  /* 0x0000a30000047ab9 */ /* 0x000fe20000000800 */
[----:B------:R-:W-:Y:S01]  /*1100*/  LOP3.LUT R146, R4, 0x1, RZ, 0xfc, !PT ;  /* 0x0000000104927812 */ /* 0x000fe200078efcff */
[----:B------:R-:W-:-:S04]  /*1110*/  UIADD3 UR4, UR4, 0x7f, URZ ;  /* 0x0000007f04047890 */ /* 0x000fc8000fffe03f */
[----:B------:R-:W-:-:S04]  /*1120*/  USHF.R.S32.HI UR5, URZ, 0x1f, UR4 ;  /* 0x0000001f3f057899 */ /* 0x000fc80008011404 */
[----:B------:R-:W-:-:S03]  /*1130*/  ULEA.HI UR5, UR5, UR4, URZ, 0x7 ;  /* 0x0000000405057291 */ /* 0x000fc6000f8f383f */
[----:B------:R-:W-:Y:S01]  /*1140*/  UMOV UR4, URZ ;  /* 0x0000003f00047c82 */ /* 0x000fe20008000000 */
[----:B------:R-:W-:-:S03]  /*1150*/  USHF.R.S32.HI UR9, URZ, 0x7, UR5 ;  /* 0x000000073f097899 */ /* 0x000fc60008011405 */
[----:B------:R-:W-:-:S09]  /*1160*/  UMOV UR5, URZ ;  /* 0x0000003f00057c82 */ /* 0x000fd20008000000 */
.L_x_171:
[----:B------:R-:W-:Y:S01]  /*1170*/  LOP3.LUT R11, R0, 0x80, RZ, 0xc0, !PT ;  /* 0x00000080000b7812 */ /* 0x000fe200078ec0ff */
[----:B------:R-:W4:Y:S01]  /*1180*/  S2UR UR13, SR_CgaCtaId ;  /* 0x00000000000d79c3 */ /* 0x000f220000008800 */
[----:B------:R-:W-:Y:S01]  /*1190*/  UMOV UR12, 0x400 ;  /* 0x00000400000c7882 */ /* 0x000fe20000000000 */
[----:B------:R-:W-:Y:S01]  /*11a0*/  UMOV UR6, URZ ;  /* 0x0000003f00067c82 */ /* 0x000fe20008000000 */
[----:B------:R-:W-:Y:S01]  /*11b0*/  SHF.R.U32.HI R11, RZ, 0x7, R11 ;  /* 0x00000007ff0b7819 */ /* 0x000fe2000001160b */
[----:B------:R-:W-:Y:S01]  /*11c0*/  UMOV UR7, URZ ;  /* 0x0000003f00077c82 */ /* 0x000fe20008000000 */
[----:B------:R-:W-:Y:S02]  /*11d0*/  CS2R R20, SRZ ;  /* 0x0000000000147805 */ /* 0x000fe4000001ff00 */
[----:B------:R-:W-:Y:S02]  /*11e0*/  CS2R R18, SRZ ;  /* 0x0000000000127805 */ /* 0x000fe4000001ff00 */
[----:B------:R-:W-:Y:S01]  /*11f0*/  CS2R R22, SRZ ;  /* 0x0000000000167805 */ /* 0x000fe2000001ff00 */
[----:B01---5:R-:W0:Y:S01]  /*1200*/  LDC R12, c[0x0][0x28c] ;  /* 0x0000a300ff0c7b82 */ /* 0x023e220000000800 */
[----:B------:R-:W1:Y:S01]  /*1210*/  SHFL.IDX PT, R11, R11, RZ, 0x1f ;  /* 0x00001fff0b0b7589 */ /* 0x000e6200000e0000 */
[----:B------:R-:W-:-:S02]  /*1220*/  CS2R R88, SRZ ;  /* 0x0000000000587805 */ /* 0x000fc4000001ff00 */
[----:B------:R-:W-:Y:S02]  /*1230*/  CS2R R90, SRZ ;  /* 0x00000000005a7805 */ /* 0x000fe4000001ff00 */
[----:B------:R-:W-:Y:S02]  /*1240*/  CS2R R92, SRZ ;  /* 0x00000000005c7805 */ /* 0x000fe4000001ff00 */
[----:B------:R-:W-:Y:S02]  /*1250*/  CS2R R94, SRZ ;  /* 0x00000000005e7805 */ /* 0x000fe4000001ff00 */
[----:B------:R-:W-:Y:S02]  /*1260*/  CS2R R96, SRZ ;  /* 0x0000000000607805 */ /* 0x000fe4000001ff00 */
[----:B------:R-:W-:Y:S02]  /*1270*/  CS2R R98, SRZ ;  /* 0x0000000000627805 */ /* 0x000fe4000001ff00 */
        /* <DEDUP_REMOVED lines=16> */
[----:B0-----:R-:W-:Y:S02]  /*1380*/  ISETP.GE.AND P1, PT, R12, 0x1, PT ;  /* 0x000000010c00780c */ /* 0x001fe40003f26270 */
[----:B------:R-:W-:Y:S02]  /*1390*/  CS2R R132, SRZ ;  /* 0x0000000000847805 */ /* 0x000fe4000001ff00 */
[----:B-1----:R-:W-:-:S02]  /*13a0*/  R2UR UR8, R11 ;  /* 0x000000000b0872ca */ /* 0x002fc400000e0000 */
[----:B------:R-:W-:Y:S02]  /*13b0*/  CS2R R134, SRZ ;  /* 0x0000000000867805 */ /* 0x000fe4000001ff00 */
[----:B------:R-:W-:Y:S02]  /*13c0*/  CS2R R136, SRZ ;  /* 0x0000000000887805 */ /* 0x000fe4000001ff00 */
[----:B------:R-:W-:Y:S02]  /*13d0*/  CS2R R138, SRZ ;  /* 0x00000000008a7805 */ /* 0x000fe4000001ff00 */
[----:B------:R-:W-:Y:S02]  /*13e0*/  CS2R R140, SRZ ;  /* 0x00000000008c7805 */ /* 0x000fe4000001ff00 */
[----:B------:R-:W-:Y:S02]  /*13f0*/  CS2R R142, SRZ ;  /* 0x00000000008e7805 */ /* 0x000fe4000001ff00 */
[----:B------:R-:W-:Y:S01]  /*1400*/  CS2R R144, SRZ ;  /* 0x0000000000907805 */ /* 0x000fe2000001ff00 */
[----:B------:R-:W-:Y:S01]  /*1410*/  IMAD.U32 R15, RZ, RZ, UR4 ;  /* 0x00000004ff0f7e24 */ /* 0x000fe2000f8e00ff */
[----:B------:R-:W-:-:S02]  /*1420*/  CS2R R56, SRZ ;  /* 0x0000000000387805 */ /* 0x000fc4000001ff00 */
[----:B------:R-:W-:Y:S02]  /*1430*/  CS2R R58, SRZ ;  /* 0x00000000003a7805 */ /* 0x000fe4000001ff00 */
[----:B------:R-:W-:Y:S02]  /*1440*/  CS2R R60, SRZ ;  /* 0x00000000003c7805 */ /* 0x000fe4000001ff00 */
[----:B------:R-:W-:Y:S02]  /*1450*/  CS2R R62, SRZ ;  /* 0x00000000003e7805 */ /* 0x000fe4000001ff00 */
[----:B------:R-:W-:Y:S01]  /*1460*/  CS2R R64, SRZ ;  /* 0x0000000000407805 */ /* 0x000fe2000001ff00 */
[----:B------:R-:W-:Y:S01]  /*1470*/  ULEA.HI UR10, UR8, UR8, URZ, 0x1 ;  /* 0x00000008080a7291 */ /* 0x000fe2000f8f083f */
[----:B------:R-:W-:Y:S02]  /*1480*/  CS2R R66, SRZ ;  /* 0x0000000000427805 */ /* 0x000fe4000001ff00 */
[----:B------:R-:W-:-:S02]  /*1490*/  CS2R R68, SRZ ;  /* 0x0000000000447805 */ /* 0x000fc4000001ff00 */
[----:B------:R-:W-:Y:S01]  /*14a0*/  CS2R R70, SRZ ;  /* 0x0000000000467805 */ /* 0x000fe2000001ff00 */
[----:B------:R-:W-:Y:S01]  /*14b0*/  ULOP3.LUT UR11, UR10, 0x7fffe, URZ, 0xc0, !UPT ;  /* 0x0007fffe0a0b7892 */ /* 0x000fe2000f8ec03f */
[----:B------:R-:W-:Y:S01]  /*14c0*/  CS2R R72, SRZ ;  /* 0x0000000000487805 */ /* 0x000fe2000001ff00 */
[----:B----4-:R-:W-:Y:S01]  /*14d0*/  ULEA UR10, UR13, UR12, 0x18 ;  /* 0x0000000c0d0a7291 */ /* 0x010fe2000f8ec03f */
[----:B------:R-:W-:Y:S01]  /*14e0*/  CS2R R74, SRZ ;  /* 0x00000000004a7805 */ /* 0x000fe2000001ff00 */
[----:B------:R-:W-:Y:S01]  /*14f0*/  UIADD3 UR11, UR8, -UR11, URZ ;  /* 0x8000000b080b7290 */ /* 0x000fe2000fffe03f */
[----:B------:R-:W-:Y:S01]  /*1500*/  CS2R R76, SRZ ;  /* 0x00000000004c7805 */ /* 0x000fe2000001ff00 */
[----:B------:R-:W-:Y:S01]  /*1510*/  UMOV UR12, UR5 ;  /* 0x00000005000c7c82 */ /* 0x000fe20008000000 */
[----:B------:R-:W-:Y:S01]  /*1520*/  UMOV UR8, URZ ;  /* 0x0000003f00087c82 */ /* 0x000fe20008000000 */
[----:B------:R-:W-:Y:S01]  /*1530*/  ULEA UR11, UR11, UR10, 0xd ;  /* 0x0000000a0b0b7291 */ /* 0x000fe2000f8e683f */
[----:B------:R-:W-:-:S02]  /*1540*/  CS2R R78, SRZ ;  /* 0x00000000004e7805 */ /* 0x000fc4000001ff00 */
[----:B------:R-:W-:Y:S02]  /*1550*/  CS2R R80, SRZ ;  /* 0x0000000000507805 */ /* 0x000fe4000001ff00 */
[----:B------:R-:W-:Y:S01]  /*1560*/  CS2R R82, SRZ ;  /* 0x0000000000527805 */ /* 0x000fe2000001ff00 */
[----:B------:R-:W-:Y:S01]  /*1570*/  UIADD3 UR11, UR11, 0x100, URZ ;  /* 0x000001000b0b7890 */ /* 0x000fe2000fffe03f */
[----:B------:R-:W-:Y:S02]  /*1580*/  CS2R R84, SRZ ;  /* 0x0000000000547805 */ /* 0x000fe4000001ff00 */
[----:B------:R-:W-:Y:S02]  /*1590*/  CS2R R86, SRZ ;  /* 0x0000000000567805 */ /* 0x000fe4000001ff00 */
[----:B------:R-:W-:Y:S01]  /*15a0*/  CS2R R24, SRZ ;  /* 0x0000000000187805 */ /* 0x000fe2000001ff00 */
[----:B------:R-:W-:Y:S01]  /*15b0*/  USHF.R.U32.HI UR11, URZ, 0x4, UR11 ;  /* 0x000000043f0b7899 */ /* 0x000fe2000801160b */
[----:B------:R-:W-:-:S02]  /*15c0*/  CS2R R26, SRZ ;  /* 0x00000000001a7805 */ /* 0x000fc4000001ff00 */
[----:B------:R-:W-:Y:S02]  /*15d0*/  CS2R R28, SRZ ;  /* 0x00000000001c7805 */ /* 0x000fe4000001ff00 */
[----:B------:R-:W-:Y:S01]  /*15e0*/  CS2R R30, SRZ ;  /* 0x00000000001e7805 */ /* 0x000fe2000001ff00 */
[----:B------:R-:W-:Y:S01]  /*15f0*/  ULOP3.LUT UR11, UR11, 0x3fff, URZ, 0xc0, !UPT ;  /* 0x00003fff0b0b7892 */ /* 0x000fe2000f8ec03f */
        /* <DEDUP_REMOVED lines=11> */
[----:B------:R-:W-:Y:S01]  /*16b0*/  CS2R R54, SRZ ;  /* 0x0000000000367805 */ /* 0x000fe2000001ff00 */
[----:B--2---:R-:W-:Y:S06]  /*16c0*/  @!P1 BRA `(.L_x_17) ;  /* 0x00000008009c9947 */ /* 0x004fec0003800000 */
[----:B------:R-:W-:-:S13]  /*16d0*/  ISETP.NE.AND P2, PT, R146, 0x3, PT ;  /* 0x000000039200780c */ /* 0x000fda0003f45270 */
[----:B------:R-:W-:Y:S05]  /*16e0*/  @!P2 BRA `(.L_x_18) ;  /* 0x000000000004a947 */ /* 0x000fea0003800000 */
[----:B------:R-:W-:Y:S01]  /*16f0*/  BPT.TRAP 0x1 ;  /* 0x000000040000795c */ /* 0x000fe20000300000 */
.L_x_18:
[----:B------:R-:W-:Y:S01]  /*1700*/  ULEA UR6, UR5, UR10, 0x3 ;  /* 0x0000000a05067291 */ /* 0x000fe2000f8e183f */
[----:B------:R-:W-:-:S05]  /*1710*/  IMAD.U32 R11, RZ, RZ, UR4 ;  /* 0x00000004ff0b7e24 */ /* 0x000fca000f8e00ff */
[----:B------:R-:W-:-:S04]  /*1720*/  SHF.L.U32 R11, R11, 0x1f, RZ ;  /* 0x0000001f0b0b7819 */ /* 0x000fc800000006ff */
[----:B------:R0:W1:Y:S01]  /*1730*/  SYNCS.PHASECHK.TRANS64.TRYWAIT P1, [UR6], R11 ;  /* 0x0000000bff0075a7 */ /* 0x0000620008020146 */
[----:B------:R-:W-:Y:S05]  /*1740*/  @!P2 BRA `(.L_x_19) ;  /* 0x000000000004a947 */ /* 0x000fea0003800000 */
[----:B------:R-:W-:Y:S01]  /*1750*/  BPT.TRAP 0x1 ;  /* 0x000000040000795c */ /* 0x000fe20000300000 */
.L_x_19:
[----:B-1----:R-:W-:Y:S05]  /*1760*/  @P1 BRA `(.L_x_20) ;  /* 0x0000000000081947 */ /* 0x002fea0003800000 */
[----:B------:R-:W1:Y:S02]  /*1770*/  SYNCS.PHASECHK.TRANS64.TRYWAIT P1, [UR6], R11 ;  /* 0x0000000bff0075a7 */ /* 0x000e640008020146 */
[----:B-1----:R-:W-:Y:S05]  /*1780*/  @!P1 BRA `(.L_x_21) ;  /* 0x0000008000489947 */ /* 0x002fea0003800000 */
.L_x_20:
[----:B------:R-:W-:Y:S01]  /*1790*/  UIADD3 UR6, UR10, 0x28100, URZ ;  /* 0x000281000a067890 */ /* 0x000fe2000fffe03f */
[----:B------:R-:W-:Y:S01]  /*17a0*/  WARPGROUP.ARRIVE ;  /* 0x00000000000079c5 */ /* 0x000fe20000000000 */
[----:B------:R-:W-:Y:S01]  /*17b0*/  ULOP3.LUT UR8, UR11, 0x10000, URZ, 0xfc, !UPT ;  /* 0x000100000b087892 */ /* 0x000fe2000f8efc3f */
[----:B------:R-:W-:Y:S01]  /*17c0*/  CS2R R20, SRZ ;  /* 0x0000000000147805 */ /* 0x000fe2000001ff00 */
[----:B------:R-:W-:Y:S01]  /*17d0*/  USHF.R.U32.HI UR6, URZ, 0x4, UR6 ;  /* 0x000000043f067899 */ /* 0x000fe20008011606 */
[----:B------:R-:W-:Y:S01]  /*17e0*/  CS2R R18, SRZ ;  /* 0x0000000000127805 */ /* 0x000fe2000001ff00 */
[----:B------:R-:W-:Y:S01]  /*17f0*/  ULEA UR8, UR5, UR8, 0xb ;  /* 0x0000000805087291 */ /* 0x000fe2000f8e583f */
[----:B------:R-:W-:Y:S01]  /*1800*/  CS2R R22, SRZ ;  /* 0x0000000000167805 */ /* 0x000fe2000001ff00 */
[----:B------:R-:W-:Y:S01]  /*1810*/  ULOP3.LUT UR6, UR6, 0x3fff, URZ, 0xc0, !UPT ;  /* 0x00003fff06067892 */ /* 0x000fe2000f8ec03f */
[----:B------:R-:W-:Y:S01]  /*1820*/  CS2R R88, SRZ ;  /* 0x0000000000587805 */ /* 0x000fe2000001ff00 */
[----:B------:R-:W-:Y:S01]  /*1830*/  UMOV UR13, 0x40000040 ;  /* 0x40000040000d7882 */ /* 0x000fe20000000000 */
[----:B------:R-:W-:Y:S01]  /*1840*/  UMOV UR15, 0x40000040 ;  /* 0x40000040000f7882 */ /* 0x000fe20000000000 */
[----:B------:R-:W-:Y:S01]  /*1850*/  ULOP3.LUT UR6, UR6, 0x10000, URZ, 0xfc, !UPT ;  /* 0x0001000006067892 */ /* 0x000fe2000f8efc3f */
[----:B------:R-:W-:Y:S01]  /*1860*/  CS2R R90, SRZ ;  /* 0x00000000005a7805 */ /* 0x000fe2000001ff00 */
[----:B------:R-:W-:Y:S01]  /*1870*/  UMOV UR12, UR8 ;  /* 0x00000008000c7c82 */ /* 0x000fe20008000000 */
[----:B------:R-:W-:Y:S01]  /*1880*/  CS2R R92, SRZ ;  /* 0x00000000005c7805 */ /* 0x000fe2000001ff00 */
[----:B------:R-:W-:Y:S01]  /*1890*/  ULEA UR7, UR5, UR6, 0x9 ;  /* 0x0000000605077291 */ /* 0x000fe2000f8e483f */
[----:B------:R-:W-:Y:S01]  /*18a0*/  CS2R R94, SRZ ;  /* 0x00000000005e7805 */ /* 0x000fe2000001ff00 */
[----:B------:R-:W-:Y:S01]  /*18b0*/  UIADD3 UR6, UR8, 0x400, URZ ;  /* 0x0000040008067890 */ /* 0x000fe2000fffe03f */
[----:B------:R-:W-:-:S02]  /*18c0*/  CS2R R96, SRZ ;  /* 0x0000000000607805 */ /* 0x000fc4000001ff00 */
[----:B------:R-:W-:Y:S02]  /*18d0*/  CS2R R98, SRZ ;  /* 0x0000000000627805 */ /* 0x000fe4000001ff00 */
[----:B------:R-:W-:Y:S02]  /*18e0*/  CS2R R100, SRZ ;  /* 0x0000000000647805 */ /* 0x000fe4000001ff00 */
[----:B------:R-:W-:Y:S01]  /*18f0*/  CS2R R102, SRZ ;  /* 0x0000000000667805 */ /* 0x000fe2000001ff00 */
[----:B------:R-:W-:Y:S01]  /*1900*/  UMOV UR14, UR7 ;  /* 0x00000007000e7c82 */ /* 0x000fe20008000000 */
[----:B------:R-:W-:Y:S01]  /*1910*/  CS2R R104, SRZ ;  /* 0x0000000000687805 */ /* 0x000fe2000001ff00 */
[----:B------:R-:W-:Y:S01]  /*1920*/  QGMMA.64x64x32.F32.E4M3.E4M3 R56, gdesc[UR12], RZ, !UPT ;  /* 0x00e000000c3879f3 */ /* 0x000fe2000c7008ff */
[----:B------:R-:W-:Y:S01]  /*1930*/  UMOV UR12, UR6 ;  /* 0x00000006000c7c82 */ /* 0x000fe20008000000 */
[----:B------:R-:W-:Y:S01]  /*1940*/  UMOV UR13, 0x40000040 ;  /* 0x40000040000d7882 */ /* 0x000fe20000000000 */
[----:B------:R-:W-:Y:S01]  /*1950*/  UIADD3 UR6, UR8, 0x402, URZ ;  /* 0x0000040208067890 */ /* 0x000fe2000fffe03f */
[----:B------:R-:W-:Y:S01]  /*1960*/  QGMMA.64x64x32.F32.E4M3.E4M3 R24, gdesc[UR12], RZ, !UPT ;  /* 0x00e000000c1879f3 */ /* 0x000fe2000c7008ff */
[----:B------:R-:W-:Y:S01]  /*1970*/  UIADD3 UR12, UR8, 0x2, URZ ;  /* 0x00000002080c7890 */ /* 0x000fe2000fffe03f */
[----:B------:R-:W-:Y:S01]  /*1980*/  CS2R R106, SRZ ;  /* 0x00000000006a7805 */ /* 0x000fe2000001ff00 */
[----:B------:R-:W-:Y:S01]  /*1990*/  UIADD3 UR14, UR7, 0x2, URZ ;  /* 0x00000002070e7890 */ /* 0x000fe2000fffe03f */
[----:B------:R-:W-:Y:S01]  /*19a0*/  CS2R R108, SRZ ;  /* 0x00000000006c7805 */ /* 0x000fe2000001ff00 */
[----:B------:R-:W-:Y:S01]  /*19b0*/  UMOV UR13, 0x40000040 ;  /* 0x40000040000d7882 */ /* 0x000fe20000000000 */
[----:B------:R-:W-:Y:S01]  /*19c0*/  UMOV UR15, 0x40000040 ;  /* 0x40000040000f7882 */ /* 0x000fe20000000000 */
        /* <DEDUP_REMOVED lines=17> */
[----:B------:R-:W-:Y:S01]  /*1ae0*/  CS2R R144, SRZ ;  /* 0x0000000000907805 */ /* 0x000fe2000001ff00 */
[----:B------:R-:W-:Y:S01]  /*1af0*/  QGMMA.64x64x32.F32.E4M3.E4M3 R56, gdesc[UR12], R56 ;  /* 0x00e000000c3879f3 */ /* 0x000fe20008700838 */
[----:B------:R-:W-:Y:S01]  /*1b00*/  UMOV UR12, UR6 ;  /* 0x00000006000c7c82 */ /* 0x000fe20008000000 */
[----:B------:R-:W-:Y:S01]  /*1b10*/  UMOV UR13, 0x40000040 ;  /* 0x40000040000d7882 */ /* 0x000fe20000000000 */
[----:B------:R-:W-:Y:S01]  /*1b20*/  UIADD3 UR6, UR8, 0x404, URZ ;  /* 0x0000040408067890 */ /* 0x000fe2000fffe03f */
[----:B------:R-:W-:Y:S01]  /*1b30*/  QGMMA.64x64x32.F32.E4M3.E4M3 R24, gdesc[UR12], R24 ;  /* 0x00e000000c1879f3 */ /* 0x000fe20008700818 */
[----:B------:R-:W-:-:S02]  /*1b40*/  UIADD3 UR12, UR8, 0x4, URZ ;  /* 0x00000004080c7890 */ /* 0x000fc4000fffe03f */
[----:B------:R-:W-:Y:S01]  /*1b50*/  UIADD3 UR14, UR7, 0x4, URZ ;  /* 0x00000004070e7890 */ /* 0x000fe2000fffe03f */
[----:B------:R-:W-:Y:S01]  /*1b60*/  UMOV UR13, 0x40000040 ;  /* 0x40000040000d7882 */ /* 0x000fe20000000000 */
[----:B------:R-:W-:-:S07]  /*1b70*/  UMOV UR15, 0x40000040 ;  /* 0x40000040000f7882 */ /* 0x000fce0000000000 */
[----:B------:R-:W-:Y:S01]  /*1b80*/  QGMMA.64x64x32.F32.E4M3.E4M3 R56, gdesc[UR12], R56 ;  /* 0x00e000000c3879f3 */ /* 0x000fe20008700838 */
[----:B------:R-:W-:Y:S01]  /*1b90*/  UMOV UR12, UR6 ;  /* 0x00000006000c7c82 */ /* 0x000fe20008000000 */
[----:B------:R-:W-:Y:S01]  /*1ba0*/  UMOV UR13, 0x40000040 ;  /* 0x40000040000d7882 */ /* 0x000fe20000000000 */
[----:B------:R-:W-:Y:S01]  /*1bb0*/  UMOV UR6, 0x4 ;  /* 0x0000000400067882 */ /* 0x000fe20000000000 */
[----:B------:R-:W-:Y:S01]  /*1bc0*/  QGMMA.64x64x32.F32.E4M3.E4M3 R24, gdesc[UR12], R24 ;  /* 0x00e000000c1879f3 */ /* 0x000fe20008700818 */
[----:B------:R-:W-:Y:S02]  /*1bd0*/  UIADD3 UR14, UR7, 0x6, URZ ;  /* 0x00000006070e7890 */ /* 0x000fe4000fffe03f */
[----:B------:R-:W-:Y:S01]  /*1be0*/  UIADD3 UR12, UR8, 0x6, URZ ;  /* 0x00000006080c7890 */ /* 0x000fe2000fffe03f */
[----:B------:R-:W-:Y:S01]  /*1bf0*/  ULDC UR7, c[0x0][0x50c] ;  /* 0x0001430000077ab9 */ /* 0x000fe20000000800 */
[----:B------:R-:W-:Y:S02]  /*1c00*/  UIADD3 UR8, UR8, 0x406, URZ ;  /* 0x0000040608087890 */ /* 0x000fe4000fffe03f */
[----:B------:R-:W-:Y:S01]  /*1c10*/  UISETP.NE.AND UP0, UPT, UR7, 0x4, UPT ;  /* 0x000000040700788c */ /* 0x000fe2000bf05270 */
[----:B------:R-:W-:Y:S01]  /*1c20*/  UMOV UR13, 0x40000040 ;  /* 0x40000040000d7882 */ /* 0x000fe20000000000 */
[----:B------:R-:W-:-:S02]  /*1c30*/  UMOV UR15, 0x40000040 ;  /* 0x40000040000f7882 */ /* 0x000fc40000000000 */
[----:B------:R-:W-:-:S06]  /*1c40*/  USEL UR7, URZ, 0x1, UP0 ;  /* 0x000000013f077887 */ /* 0x000fcc0008000000 */
[----:B------:R-:W-:Y:S01]  /*1c50*/  ISETP.NE.AND P1, PT, RZ, UR7, PT ;  /* 0x00000007ff007c0c */ /* 0x000fe2000bf25270 */
[----:B------:R-:W-:Y:S01]  /*1c60*/  QGMMA.64x64x32.F32.E4M3.E4M3 R56, gdesc[UR12], R56 ;  /* 0x00e000000c3879f3 */ /* 0x000fe20008700838 */
[----:B------:R-:W-:Y:S01]  /*1c70*/  UMOV UR12, UR8 ;  /* 0x00000008000c7c82 */ /* 0x000fe20008000000 */
[----:B------:R-:W-:Y:S02]  /*1c80*/  UMOV UR13, 0x40000040 ;  /* 0x40000040000d7882 */ /* 0x000fe40000000000 */
[----:B------:R-:W-:Y:S08]  /*1c90*/  QGMMA.64x64x32.F32.E4M3.E4M3 R24, gdesc[UR12], R24, gsb0 ;  /* 0x00e000000c1879f3 */ /* 0x000ff00008000818 */
[----:B------:R-:W-:Y:S05]  /*1ca0*/  @!P1 BRA `(.L_x_22) ;  /* 0x0000000400089947 */ /* 0x000fea0003800000 */
[----:B------:R-:W-:Y:S02]  /*1cb0*/  WARPGROUP.DEPBAR.LE gsb0, 0x0 ;  /* 0x00008000000079c5 */ /* 0x000fe40000010000 */
[----:B------:R-:W-:-:S01]  /*1cc0*/  FADD R145, RZ, R56 ;  /* 0x00000038ff917221 */ /* 0x000fc20000000000 */
[----:B------:R-:W-:Y:S01]  /*1cd0*/  FADD R144, RZ, R57 ;  /* 0x00000039ff907221 */ /* 0x000fe20000000000 */
        /* <DEDUP_REMOVED lines=62> */
[----:B------:R-:W-:-:S06]  /*20c0*/  UMOV UR6, URZ ;  /* 0x0000003f00067c82 */ /* 0x000fcc0008000000 */
.L_x_22:
[----:B------:R-:W-:-:S04]  /*20d0*/  UIADD3 UR12, UR5, 0x1, URZ ;  /* 0x00000001050c7890 */ /* 0x000fc8000fffe03f */
[----:B------:R-:W-:-:S04]  /*20e0*/  UISETP.NE.AND UP0, UPT, UR12, 0x5, UPT ;  /* 0x000000050c00788c */ /* 0x000fc8000bf05270 */
[----:B------:R-:W-:Y:S02]  /*20f0*/  USEL UR8, URZ, 0x1, UP0 ;  /* 0x000000013f087887 */ /* 0x000fe40008000000 */
[----:B------:R-:W-:Y:S02]  /*2100*/  USEL UR12, UR12, URZ, UP0 ;  /* 0x0000003f0c0c7287 */ /* 0x000fe40008000000 */
[----:B------:R-:W-:-:S06]  /*2110*/  ULOP3.LUT UR8, UR4, UR8, URZ, 0x3c, !UPT ;  /* 0x0000000804087292 */ /* 0x000fcc000f8e3c3f */
[----:B------:R-:W-:Y:S01]  /*2120*/  IMAD.U32 R15, RZ, RZ, UR8 ;  /* 0x00000008ff0f7e24 */ /* 0x000fe2000f8e00ff */
[----:B------:R-:W-:-:S06]  /*2130*/  UMOV UR8, 0x1 ;  /* 0x0000000100087882 */ /* 0x000fcc0000000000 */
.L_x_17:
[----:B------:R-:W-:-:S04]  /*2140*/  UISETP.LT.AND UP0, UPT, UR9, 0x1, UPT ;  /* 0x000000010900788c */ /* 0x000fc8000bf01270 */
[----:B------:R-:W-:-:S04]  /*2150*/  USEL UR13, UR9, 0x1, UP0 ;  /* 0x00000001090d7887 */ /* 0x000fc80008000000 */
[----:B------:R-:W-:-:S04]  /*2160*/  UIADD3 UR13, UR9, -UR13, URZ ;  /* 0x8000000d090d7290 */ /* 0x000fc8000fffe03f */
[----:B------:R-:W-:-:S06]  /*2170*/  UISETP.GE.AND UP0, UPT, UR13, 0x1, UPT ;  /* 0x000000010d00788c */ /* 0x000fcc000bf06270 */
[----:B------:R-:W-:-:S13]  /*2180*/  PLOP3.LUT P1, PT, PT, PT, UP0, 0x80, 0x0 ;  /* 0x000000000000781c */ /* 0x000fda0003f2f008 */
[----:B------:R-:W-:Y:S05]  /*2190*/  @!P1 BRA `(.L_x_23) ;  /* 0x0000000800749947 */ /* 0x000fea0003800000 */
[----:B01----:R-:W-:Y:S01]  /*21a0*/  IMAD.U32 R11, RZ, RZ, UR13 ;  /* 0x0000000dff0b7e24 */ /* 0x003fe2000f8e00ff */
[----:B------:R-:W-:Y:S01]  /*21b0*/  ULDC UR14, c[0x0][0x50c] ;  /* 0x00014300000e7ab9 */ /* 0x000fe20000000800 */
[----:B------:R-:W-:-:S07]  /*21c0*/  IMAD.U32 R12, RZ, RZ, UR5 ;  /* 0x00000005ff0c7e24 */ /* 0x000fce000f8e00ff */
.L_x_31:
[----:B------:R-:W-:-:S13]  /*21d0*/  ISETP.NE.AND P2, PT, R146, 0x3, PT ;  /* 0x000000039200780c */ /* 0x000fda0003f45270 */
[----:B0-----:R-:W-:Y:S05]  /*21e0*/  @!P2 BRA `(.L_x_24) ;  /* 0x000000000004a947 */ /* 0x001fea0003800000 */
[----:B------:R-:W-:Y:S01]  /*21f0*/  BPT.TRAP 0x1 ;  /* 0x000000040000795c */ /* 0x000fe20000300000 */
.L_x_24:
[----:B------:R-:W0:Y:S01]  /*2200*/  S2UR UR13, SR_CgaCtaId ;  /* 0x00000000000d79c3 */ /* 0x000e220000008800 */
[----:B------:R-:W-:Y:S01]  /*2210*/  UMOV UR10, 0x400 ;  /* 0x00000400000a7882 */ /* 0x000fe20000000000 */
[----:B------:R-:W-:Y:S01]  /*2220*/  SHF.L.U32 R13, R15, 0x1f, RZ ;  /* 0x0000001f0f0d7819 */ /* 0x000fe200000006ff */
[----:B0-----:R-:W-:-:S04]  /*2230*/  ULEA UR10, UR13, UR10, 0x18 ;  /* 0x0000000a0d0a7291 */ /* 0x001fc8000f8ec03f */
[----:B------:R-:W-:-:S09]  /*2240*/  ULEA UR13, UR12, UR10, 0x3 ;  /* 0x0000000a0c0d7291 */ /* 0x000fd2000f8e183f */
[----:B------:R0:W1:Y:S01]  /*2250*/  SYNCS.PHASECHK.TRANS64.TRYWAIT P1, [UR13], R13 ;  /* 0x0000000dff0075a7 */ /* 0x000062000802014d */
[----:B------:R-:W-:Y:S05]  /*2260*/  @!P2 BRA `(.L_x_25) ;  /* 0x000000000004a947 */ /* 0x000fea0003800000 */
[----:B------:R-:W-:Y:S01]  /*2270*/  BPT.TRAP 0x1 ;  /* 0x000000040000795c */ /* 0x000fe20000300000 */
.L_x_25:
[----:B-1----:R-:W-:Y:S05]  /*2280*/  @P1 BRA `(.L_x_26) ;  /* 0x0000000000081947 */ /* 0x002fea0003800000 */
[----:B------:R-:W1:Y:S02]  /*2290*/  SYNCS.PHASECHK.TRANS64.TRYWAIT P1, [UR13], R13 ;  /* 0x0000000dff0075a7 */ /* 0x000e64000802014d */
[----:B-1----:R-:W-:Y:S05]  /*22a0*/  @!P1 BRA `(.L_x_27) ;  /* 0x0000007400989947 */ /* 0x002fea0003800000 */
.L_x_26:
[----:B------:R-:W-:Y:S01]  /*22b0*/  UIADD3 UR13, UR10, 0x28100, URZ ;  /* 0x000281000a0d7890 */ /* 0x000fe2000fffe03f */
[----:B------:R-:W-:Y:S01]  /*22c0*/  WARPGROUP.ARRIVE ;  /* 0x00000000000079c5 */ /* 0x000fe20000000000 */
[----:B------:R-:W-:Y:S02]  /*22d0*/  UISETP.NE.AND UP0, UPT, UR7, URZ, UPT ;  /* 0x0000003f0700728c */ /* 0x000fe4000bf05270 */
[----:B------:R-:W-:Y:S02]  /*22e0*/  USHF.R.U32.HI UR13, URZ, 0x4, UR13 ;  /* 0x000000043f0d7899 */ /* 0x000fe4000801160d */
[----:B------:R-:W-:Y:S02]  /*22f0*/  USEL UR8, UR8, URZ, !UP0 ;  /* 0x0000003f08087287 */ /* 0x000fe4000c000000 */
[----:B------:R-:W-:Y:S02]  /*2300*/  ULOP3.LUT UR13, UR13, 0x3fff, URZ, 0xc0, !UPT ;  /* 0x00003fff0d0d7892 */ /* 0x000fe4000f8ec03f */
[----:B------:R-:W-:-:S02]  /*2310*/  ULOP3.LUT UR7, UR11, 0x10000, URZ, 0xfc, !UPT ;  /* 0x000100000b077892 */ /* 0x000fc4000f8efc3f */
[----:B------:R-:W-:Y:S02]  /*2320*/  ULOP3.LUT UR13, UR13, 0x10000, URZ, 0xfc, !UPT ;  /* 0x000100000d0d7892 */ /* 0x000fe4000f8efc3f */
[----:B------:R-:W-:Y:S02]  /*2330*/  UISETP.NE.U32.AND UP0, UPT, UR8, URZ, UPT ;  /* 0x0000003f0800728c */ /* 0x000fe4000bf05070 */
[----:B------:R-:W-:Y:S02]  /*2340*/  ULEA UR8, UR12, UR7, 0xb ;  /* 0x000000070c087291 */ /* 0x000fe4000f8e583f */
[----:B------:R-:W-:Y:S02]  /*2350*/  ULEA UR7, UR12, UR13, 0x9 ;  /* 0x0000000d0c077291 */ /* 0x000fe4000f8e483f */
[----:B------:R-:W-:Y:S01]  /*2360*/  UIADD3 UR13, UR8, 0x400, URZ ;  /* 0x00000400080d7890 */ /* 0x000fe2000fffe03f */
[----:B------:R-:W-:Y:S02]  /*2370*/  UMOV UR17, 0x40000040 ;  /* 0x4000004000117882 */ /* 0x000fe40000000000 */
[----:B------:R-:W-:Y:S01]  /*2380*/  UMOV UR16, UR8 ;  /* 0x0000000800107c82 */ /* 0x000fe20008000000 */
[----:B------:R-:W-:Y:S01]  /*2390*/  UMOV UR19, 0x40000040 ;  /* 0x4000004000137882 */ /* 0x000fe20000000000 */
[----:B------:R-:W-:Y:S01]  /*23a0*/  UMOV UR18, UR7 ;  /* 0x0000000700127c82 */ /* 0x000fe20008000000 */
[----:B------:R-:W-:Y:S01]  /*23b0*/  UIADD3 UR6, UR6, 0x4, URZ ;  /* 0x0000000406067890 */ /* 0x000fe2000fffe03f */
[----:B------:R-:W-:Y:S01]  /*23c0*/  QGMMA.64x64x32.F32.E4M3.E4M3 R56, gdesc[UR16], R56, UP0 ;  /* 0x00e00000103879f3 */ /* 0x000fe2000bf00838 */
[----:B------:R-:W-:Y:S01]  /*23d0*/  UMOV UR16, UR13 ;  /* 0x0000000d00107c82 */ /* 0x000fe20008000000 */
[----:B------:R-:W-:Y:S01]  /*23e0*/  UMOV UR17, 0x40000040 ;  /* 0x4000004000117882 */ /* 0x000fe20000000000 */
[----:B------:R-:W-:Y:S01]  /*23f0*/  UIADD3 UR13, UR8, 0x402, URZ ;  /* 0x00000402080d7890 */ /* 0x000fe2000fffe03f */
[----:B------:R-:W-:Y:S01]  /*2400*/  QGMMA.64x64x32.F32.E4M3.E4M3 R24, gdesc[UR16], R24, UP0 ;  /* 0x00e00000101879f3 */ /* 0x000fe2000bf00818 */
[----:B------:R-:W-:-:S02]  /*2410*/  UIADD3 UR16, UR8, 0x2, URZ ;  /* 0x0000000208107890 */ /* 0x000fc4000fffe03f */
[----:B------:R-:W-:Y:S01]  /*2420*/  UIADD3 UR18, UR7, 0x2, URZ ;  /* 0x0000000207127890 */ /* 0x000fe2000fffe03f */
[----:B------:R-:W-:Y:S01]  /*2430*/  UMOV UR17, 0x40000040 ;  /* 0x4000004000117882 */ /* 0x000fe20000000000 */
[----:B------:R-:W-:Y:S01]  /*2440*/  UMOV UR19, 0x40000040 ;  /* 0x4000004000137882 */ /* 0x000fe20000000000 */
[----:B------:R-:W-:-:S06]  /*2450*/  UISETP.NE.AND UP0, UPT, UR6, UR14, UPT ;  /* 0x0000000e0600728c */ /* 0x000fcc000bf05270 */
[----:B------:R-:W-:Y:S01]  /*2460*/  QGMMA.64x64x32.F32.E4M3.E4M3 R56, gdesc[UR16], R56 ;  /* 0x00e00000103879f3 */ /* 0x000fe20008700838 */
[----:B------:R-:W-:Y:S01]  /*2470*/  UMOV UR16, UR13 ;  /* 0x0000000d00107c82 */ /* 0x000fe20008000000 */
[----:B------:R-:W-:Y:S01]  /*2480*/  UMOV UR17, 0x40000040 ;  /* 0x4000004000117882 */ /* 0x000fe20000000000 */
[----:B------:R-:W-:Y:S01]  /*2490*/  UIADD3 UR13, UR8, 0x404, URZ ;  /* 0x00000404080d7890 */ /* 0x000fe2000fffe03f */
[----:B------:R-:W-:Y:S01]  /*24a0*/  QGMMA.64x64x32.F32.E4M3.E4M3 R24, gdesc[UR16], R24 ;  /* 0x00e00000101879f3 */ /* 0x000fe20008700818 */
[----:B------:R-:W-:Y:S02]  /*24b0*/  UIADD3 UR16, UR8, 0x4, URZ ;  /* 0x0000000408107890 */ /* 0x000fe4000fffe03f */
[----:B------:R-:W-:Y:S01]  /*24c0*/  UIADD3 UR18, UR7, 0x4, URZ ;  /* 0x0000000407127890 */ /* 0x000fe2000fffe03f */
[----:B------:R-:W-:Y:S01]  /*24d0*/  UMOV UR17, 0x40000040 ;  /* 0x4000004000117882 */ /* 0x000fe20000000000 */
[----:B------:R-:W-:-:S07]  /*24e0*/  UMOV UR19, 0x40000040 ;  /* 0x4000004000137882 */ /* 0x000fce0000000000 */
[----:B------:R-:W-:Y:S01]  /*24f0*/  QGMMA.64x64x32.F32.E4M3.E4M3 R56, gdesc[UR16], R56 ;  /* 0x00e00000103879f3 */ /* 0x000fe20008700838 */
[----:B------:R-:W-:Y:S01]  /*2500*/  UMOV UR16, UR13 ;  /* 0x0000000d00107c82 */ /* 0x000fe20008000000 */
[----:B------:R-:W-:Y:S02]  /*2510*/  UMOV UR17, 0x40000040 ;  /* 0x4000004000117882 */ /* 0x000fe40000000000 */
[----:B------:R-:W-:Y:S01]  /*2520*/  QGMMA.64x64x32.F32.E4M3.E4M3 R24, gdesc[UR16], R24 ;  /* 0x00e00000101879f3 */ /* 0x000fe20008700818 */
[----:B------:R-:W-:Y:S02]  /*2530*/  UIADD3 UR16, UR8, 0x6, URZ ;  /* 0x0000000608107890 */ /* 0x000fe4000fffe03f */
[----:B------:R-:W-:Y:S02]  /*2540*/  UIADD3 UR18, UR7, 0x6, URZ ;  /* 0x0000000607127890 */ /* 0x000fe4000fffe03f */
[----:B------:R-:W-:Y:S01]  /*2550*/  UIADD3 UR8, UR8, 0x406, URZ ;  /* 0x0000040608087890 */ /* 0x000fe2000fffe03f */
[----:B------:R-:W-:Y:S01]  /*2560*/  UMOV UR17, 0x40000040 ;  /* 0x4000004000117882 */ /* 0x000fe20000000000 */
[----:B------:R-:W-:Y:S01]  /*2570*/  UMOV UR19, 0x40000040 ;  /* 0x4000004000137882 */ /* 0x000fe20000000000 */
[----:B------:R-:W-:-:S06]  /*2580*/  USEL UR7, URZ, 0x1, UP0 ;  /* 0x000000013f077887 */ /* 0x000fcc0008000000 */
[----:B------:R-:W-:Y:S01]  /*2590*/  ISETP.NE.AND P1, PT, RZ, UR7, PT ;  /* 0x00000007ff007c0c */ /* 0x000fe2000bf25270 */
[----:B------:R-:W-:Y:S01]  /*25a0*/  QGMMA.64x64x32.F32.E4M3.E4M3 R56, gdesc[UR16], R56 ;  /* 0x00e00000103879f3 */ /* 0x000fe20008700838 */
[----:B------:R-:W-:Y:S01]  /*25b0*/  UMOV UR16, UR8 ;  /* 0x0000000800107c82 */ /* 0x000fe20008000000 */
[----:B------:R-:W-:Y:S02]  /*25c0*/  UMOV UR17, 0x40000040 ;  /* 0x4000004000117882 */ /* 0x000fe40000000000 */
[----:B------:R-:W-:Y:S03]  /*25d0*/  QGMMA.64x64x32.F32.E4M3.E4M3 R24, gdesc[UR16], R24, gsb0 ;  /* 0x00e00000101879f3 */ /* 0x000fe60008000818 */
[----:B------:R-:W-:-:S05]  /*25e0*/  WARPGROUP.DEPBAR.LE gsb0, 0x1 ;  /* 0x00008000000079c5 */ /* 0x000fca0000010100 */
[----:B------:R-:W-:Y:S05]  /*25f0*/  @!P1 BRA `(.L_x_28) ;  /* 0x0000000400089947 */ /* 0x000fea0003800000 */
[----:B------:R-:W-:Y:S02]  /*2600*/  WARPGROUP.DEPBAR.LE gsb0, 0x0 ;  /* 0x00008000000079c5 */ /* 0x000fe40000010000 */
[----:B------:R-:W-:-:S01]  /*2610*/  FADD R145, R56, R145 ;  /* 0x0000009138917221 */ /* 0x000fc20000000000 */
[----:B------:R-:W-:Y:S01]  /*2620*/  FADD R144, R57, R144 ;  /* 0x0000009039907221 */ /* 0x000fe20000000000 */
        /* <DEDUP_REMOVED lines=62> */
[----:B------:R-:W-:-:S06]  /*2a10*/  UMOV UR6, URZ ;  /* 0x0000003f00067c82 */ /* 0x000fcc0008000000 */
.L_x_28:
[----:B------:R-:W-:Y:S05]  /*2a20*/  @!P2 BRA `(.L_x_29) ;  /* 0x000000000004a947 */ /* 0x000fea0003800000 */
[----:B------:R-:W-:Y:S01]  /*2a30*/  BPT.TRAP 0x1 ;  /* 0x000000040000795c */ /* 0x000fe20000300000 */
.L_x_29:
[----:B01----:R-:W-:Y:S02]  /*2a40*/  @P0 LEA R13, R12, UR10, 0x3 ;  /* 0x0000000a0c0d0c11 */ /* 0x003fe4000f8e18ff */
[----:B------:R-:W-:-:S03]  /*2a50*/  ISETP.GT.U32.AND P1, PT, R4, 0x1, PT ;  /* 0x000000010400780c */ /* 0x000fc60003f24070 */
[----:B------:R-:W-:-:S05]  /*2a60*/  @P0 VIADD R14, R13, 0x28 ;  /* 0x000000280d0e0836 */ /* 0x000fca0000000000 */
[----:B------:R-:W-:-:S04]  /*2a70*/  @P0 PRMT R14, R5, 0x654, R14 ;  /* 0x00000654050e0816 */ /* 0x000fc8000000000e */
[----:B------:R0:W-:Y:S01]  /*2a80*/  @P0 SYNCS.ARRIVE.TRANS64.RED.A1T0 RZ, [R14+URZ], RZ ;  /* 0x000000ff0eff09a7 */ /* 0x0001e2000810043f */
[----:B------:R-:W-:Y:S05]  /*2a90*/  @P1 BRA `(.L_x_30) ;  /* 0x0000000000041947 */ /* 0x000fea0003800000 */
[----:B------:R-:W-:Y:S01]  /*2aa0*/  BPT.TRAP 0x1 ;  /* 0x000000040000795c */ /* 0x000fe20000300000 */
.L_x_30:
[----:B------:R-:W-:Y:S01]  /*2ab0*/  UIADD3 UR12, UR12, 0x1, URZ ;  /* 0x000000010c0c7890 */ /* 0x000fe2000fffe03f */
[C---:B------:R-:W-:Y:S01]  /*2ac0*/  ISETP.GT.AND P2, PT, R11.reuse, 0x1, PT ;  /* 0x000000010b00780c */ /* 0x040fe20003f44270 */
[----:B------:R-:W-:Y:S02]  /*2ad0*/  VIADD R12, R12, 0x1 ;  /* 0x000000010c0c7836 */ /* 0x000fe40000000000 */
[----:B------:R-:W-:Y:S01]  /*2ae0*/  UISETP.NE.AND UP0, UPT, UR12, 0x5, UPT ;  /* 0x000000050c00788c */ /* 0x000fe2000bf05270 */
[----:B------:R-:W-:Y:S02]  /*2af0*/  VIADD R11, R11, 0xffffffff ;  /* 0xffffffff0b0b7836 */ /* 0x000fe40000000000 */
[C---:B------:R-:W-:Y:S01]  /*2b00*/  ISETP.NE.AND P1, PT, R12.reuse, 0x5, PT ;  /* 0x000000050c00780c */ /* 0x040fe20003f25270 */
[----:B------:R-:W-:Y:S02]  /*2b10*/  USEL UR8, URZ, 0x1, UP0 ;  /* 0x000000013f087887 */ /* 0x000fe40008000000 */
[----:B------:R-:W-:Y:S01]  /*2b20*/  USEL UR12, UR12, URZ, UP0 ;  /* 0x0000003f0c0c7287 */ /* 0x000fe20008000000 */
[----:B------:R-:W-:-:S03]  /*2b30*/  SEL R12, R12, RZ, P1 ;  /* 0x000000ff0c0c7207 */ /* 0x000fc60000800000 */
[----:B------:R-:W-:Y:S01]  /*2b40*/  LOP3.LUT R15, R15, UR8, RZ, 0x3c, !PT ;  /* 0x000000080f0f7c12 */ /* 0x000fe2000f8e3cff */
[----:B------:R-:W-:Y:S01]  /*2b50*/  UMOV UR8, 0x1 ;  /* 0x0000000100087882 */ /* 0x000fe20000000000 */
[----:B------:R-:W-:Y:S06]  /*2b60*/  @P2 BRA `(.L_x_31) ;  /* 0xfffffff400982947 */ /* 0x000fec000383ffff */
.L_x_23:
[----:B------:R-:W-:Y:S01]  /*2b70*/  UISETP.NE.AND UP0, UPT, UR6, URZ, UPT ;  /* 0x0000003f0600728c */ /* 0x000fe2000bf05270 */
[----:B01----:R-:W0:Y:S03]  /*2b80*/  LDC R11, c[0x0][0x28c] ;  /* 0x0000a300ff0b7b82 */ /* 0x003e260000000800 */
[----:B------:R-:W-:-:S06]  /*2b90*/  USEL UR6, URZ, 0x1, !UP0 ;  /* 0x000000013f067887 */ /* 0x000fcc000c000000 */
[----:B------:R-:W-:Y:S02]  /*2ba0*/  ISETP.NE.AND P1, PT, RZ, UR6, PT ;  /* 0x00000006ff007c0c */ /* 0x000fe4000bf25270 */
[----:B0-----:R-:W-:-:S11]  /*2bb0*/  ISETP.GE.AND P2, PT, R11, 0x1, PT ;  /* 0x000000010b00780c */ /* 0x001fd60003f46270 */
[----:B------:R-:W-:Y:S05]  /*2bc0*/  @!P1 BRA `(.L_x_32) ;  /* 0x0000000400049947 */ /* 0x000fea0003800000 */
[----:B------:R-:W-:Y:S02]  /*2bd0*/  WARPGROUP.DEPBAR.LE gsb0, 0x0 ;  /* 0x00008000000079c5 */ /* 0x000fe40000010000 */
[----:B------:R-:W-:Y:S01]  /*2be0*/  FADD R145, R56, R145 ;  /* 0x0000009138917221 */ /* 0x000fe20000000000 */
        /* <DEDUP_REMOVED lines=62> */
[----:B------:R-:W-:-:S07]  /*2fd0*/  FADD R20, R20, R55 ;  /* 0x0000003714147221 */ /* 0x000fce0000000000 */
.L_x_32:
[----:B------:R-:W-:Y:S02]  /*2fe0*/  WARPGROUP.DEPBAR.LE gsb0, 0x0 ;  /* 0x00008000000079c5 */ /* 0x000fe40000010000 */
[----:B------:R-:W-:Y:S05]  /*2ff0*/  @!P2 BRA `(.L_x_33) ;  /* 0x000000000050a947 */ /* 0x000fea0003800000 */
[----:B------:R-:W-:-:S13]  /*3000*/  ISETP.NE.AND P1, PT, R146, 0x3, PT ;  /* 0x000000039200780c */ /* 0x000fda0003f25270 */
[----:B------:R-:W-:Y:S05]  /*3010*/  @!P1 BRA `(.L_x_34) ;  /* 0x0000000000049947 */ /* 0x000fea0003800000 */
[----:B------:R-:W-:Y:S01]  /*3020*/  BPT.TRAP 0x1 ;  /* 0x000000040000795c */ /* 0x000fe20000300000 */
.L_x_34:
[----:B------:R-:W-:Y:S01]  /*3030*/  BSSY B0, `(.L_x_35) ;  /* 0x000000e000007945 */ /* 0x000fe20003800000 */
[----:B------:R-:W-:-:S03]  /*3040*/  ISETP.GT.U32.AND P1, PT, R4, 0x1, PT ;  /* 0x000000010400780c */ /* 0x000fc60003f24070 */
[----:B------:R-:W-:Y:S10]  /*3050*/  @!P0 BRA `(.L_x_36) ;  /* 0x00000000002c8947 */ /* 0x000ff40003800000 */
[----:B------:R-:W-:-:S04]  /*3060*/  UISETP.LT.AND UP0, UPT, UR9, 0x1, UPT ;  /* 0x000000010900788c */ /* 0x000fc8000bf01270 */
[----:B------:R-:W-:-:S04]  /*3070*/  USEL UR8, UR9, 0x1, UP0 ;  /* 0x0000000109087887 */ /* 0x000fc80008000000 */
[----:B------:R-:W-:-:S04]  /*3080*/  UIADD3 UR8, UR5, UR9, -UR8 ;  /* 0x0000000905087290 */ /* 0x000fc8000fffe808 */
[----:B------:R-:W-:-:S04]  /*3090*/  UIMAD.WIDE.U32 UR6, UR8, -0x33333333, URZ ;  /* 0xcccccccd080678a5 */ /* 0x000fc8000f8e003f */
[----:B------:R-:W-:-:S04]  /*30a0*/  USHF.R.U32.HI UR6, URZ, 0x2, UR7 ;  /* 0x000000023f067899 */ /* 0x000fc80008011607 */
[----:B------:R-:W-:-:S04]  /*30b0*/  UIMAD UR8, UR6, -0x5, UR8 ;  /* 0xfffffffb060878a4 */ /* 0x000fc8000f8e0208 */
[----:B------:R-:W-:-:S04]  /*30c0*/  ULEA UR8, UR8, UR10, 0x3 ;  /* 0x0000000a08087291 */ /* 0x000fc8000f8e183f */
[----:B------:R-:W-:-:S06]  /*30d0*/  UIADD3 UR8, UR8, 0x28, URZ ;  /* 0x0000002808087890 */ /* 0x000fcc000fffe03f */
[----:B------:R-:W-:-:S05]  /*30e0*/  IMAD.U32 R12, RZ, RZ, UR8 ;  /* 0x00000008ff0c7e24 */ /* 0x000fca000f8e00ff */
[----:B------:R-:W-:-:S04]  /*30f0*/  PRMT R11, R5, 0x654, R12 ;  /* 0x00000654050b7816 */ /* 0x000fc8000000000c */
[----:B------:R0:W-:Y:S03]  /*3100*/  SYNCS.ARRIVE.TRANS64.RED.A1T0 RZ, [R11+URZ], RZ ;  /* 0x000000ff0bff79a7 */ /* 0x0001e6000810043f */
.L_x_36:
[----:B------:R-:W-:Y:S05]  /*3110*/  BSYNC B0 ;  /* 0x0000000000007941 */ /* 0x000fea0003800000 */
.L_x_35:
[----:B------:R-:W-:Y:S05]  /*3120*/  @P1 BRA `(.L_x_33) ;  /* 0x0000000000041947 */ /* 0x000fea0003800000 */
[----:B------:R-:W-:Y:S01]  /*3130*/  BPT.TRAP 0x1 ;  /* 0x000000040000795c */ /* 0x000fe20000300000 */
.L_x_33:
[----:B------:R-:W1:Y:S01]  /*3140*/  LDC R15, c[0x0][0x288] ;  /* 0x0000a200ff0f7b82 */ /* 0x000e620000000800 */
[--C-:B0-----:R-:W-:Y:S01]  /*3150*/  SHF.R.U32.HI R11, RZ, 0x2, R0.reuse ;  /* 0x00000002ff0b7819 */ /* 0x101fe20000011600 */
[----:B------:R-:W-:Y:S01]  /*3160*/  IMAD.SHL.U32 R31, R10, 0x40, RZ ;  /* 0x000000400a1f7824 */ /* 0x000fe200078e00ff */
[----:B------:R-:W-:Y:S01]  /*3170*/  SHF.R.U32.HI R14, RZ, 0x7, R0 ;  /* 0x00000007ff0e7819 */ /* 0x000fe20000011600 */
[----:B------:R-:W-:Y:S01]  /*3180*/  UIADD3 UR5, UR9, UR5, URZ ;  /* 0x0000000509057290 */ /* 0x000fe2000fffe03f */
[----:B------:R-:W-:Y:S01]  /*3190*/  LOP3.LUT R12, R11, 0x7, RZ, 0xc0, !PT ;  /* 0x000000070b0c7812 */ /* 0x000fe200078ec0ff */
[----:B------:R-:W-:Y:S01]  /*31a0*/  IMAD.SHL.U32 R26, R0, 0x2, RZ ;  /* 0x00000002001a7824 */ /* 0x000fe200078e00ff */
[----:B------:R-:W-:Y:S01]  /*31b0*/  LOP3.LUT R11, R14, 0x1, RZ, 0xc0, !PT ;  /* 0x000000010e0b7812 */ /* 0x000fe200078ec0ff */
[----:B------:R-:W-:Y:S01]  /*31c0*/  UISETP.GT.U32.AND UP0, UPT, UR5, 0x4, UPT ;  /* 0x000000040500788c */ /* 0x000fe2000bf04070 */
[C---:B------:R-:W-:Y:S01]  /*31d0*/  LOP3.LUT R14, R0.reuse, 0x3, RZ, 0xc0, !PT ;  /* 0x00000003000e7812 */ /* 0x040fe200078ec0ff */
[----:B------:R-:W-:Y:S01]  /*31e0*/  ULDC UR12, c[0x0][0x284] ;  /* 0x0000a100000c7ab9 */ /* 0x000fe20000000800 */
[----:B------:R-:W-:Y:S01]  /*31f0*/  LOP3.LUT R13, R0, 0x60, RZ, 0xc0, !PT ;  /* 0x00000060000d7812 */ /* 0x000fe200078ec0ff */
[----:B------:R-:W-:Y:S01]  /*3200*/  UISETP.LT.U32.AND UP0, UPT, UR9, 0x5, UP0 ;  /* 0x000000050900788c */ /* 0x000fe20008701070 */
[----:B------:R-:W-:Y:S01]  /*3210*/  SHF.R.S32.HI R34, RZ, 0x1f, R6 ;  /* 0x0000001fff227819 */ /* 0x000fe20000011406 */
[----:B------:R-:W-:Y:S01]  /*3220*/  UISETP.GE.U32.AND UP1, UPT, UR9, 0x5, UPT ;  /* 0x000000050900788c */ /* 0x000fe2000bf26070 */
[----:B------:R-:W-:Y:S01]  /*3230*/  SHF.R.U32.HI R13, RZ, 0x1, R13 ;  /* 0x00000001ff0d7819 */ /* 0x000fe2000001160d */
[----:B------:R-:W-:Y:S01]  /*3240*/  ULDC.64 UR10, c[0x0][0x5d0] ;  /* 0x00017400000a7ab9 */ /* 0x000fe20000000a00 */
[----:B------:R-:W-:Y:S01]  /*3250*/  LOP3.LUT R26, R31, 0x6, R26, 0xf8, !PT ;  /* 0x000000061f1a7812 */ /* 0x000fe200078ef81a */
[----:B------:R-:W-:Y:S01]  /*3260*/  UIMAD.WIDE.U32 UR6, UR5, -0x33333333, URZ ;  /* 0xcccccccd050678a5 */ /* 0x000fe2000f8e003f */
[----:B------:R-:W-:Y:S01]  /*3270*/  IADD3 R16, RZ, -R13, -R12 ;  /* 0x8000000dff107210 */ /* 0x000fe20007ffe80c */
[----:B------:R-:W-:Y:S01]  /*3280*/  USEL UR8, URZ, 0x1, !UP0 ;  /* 0x000000013f087887 */ /* 0x000fe2000c000000 */
[----:B------:R-:W-:Y:S01]  /*3290*/  IMAD.SHL.U32 R33, R11, 0x40, RZ ;  /* 0x000000400b217824 */ /* 0x000fe200078e00ff */
[----:B------:R-:W-:Y:S01]  /*32a0*/  SHF.R.S32.HI R27, RZ, 0x1f, R26 ;  /* 0x0000001fff1b7819 */ /* 0x000fe2000001141a */
[----:B------:R-:W-:Y:S01]  /*32b0*/  USHF.R.U32.HI UR6, URZ, 0x2, UR7 ;  /* 0x000000023f067899 */ /* 0x000fe20008011607 */
[----:B-1----:R-:W-:Y:S01]  /*32c0*/  IMAD R14, R14, -0x2, R15 ;  /* 0xfffffffe0e0e7824 */ /* 0x002fe200078e020f */
[----:B------:R-:W-:Y:S01]  /*32d0*/  ISETP.GE.AND P1, PT, R31, R15, PT ;  /* 0x0000000f1f00720c */ /* 0x000fe20003f26270 */
[----:B------:R-:W-:Y:S01]  /*32e0*/  IMAD.SHL.U32 R15, R7, 0x100, RZ ;  /* 0x00000100070f7824 */ /* 0x000fe200078e00ff */
[----:B------:R-:W-:Y:S01]  /*32f0*/  ULOP3.LUT UR4, UR4, UR8, URZ, 0x3c, !UPT ;  /* 0x0000000804047292 */ /* 0x000fe2000f8e3c3f */
[----:B------:R-:W-:Y:S01]  /*3300*/  IMAD R16, R11, -0x40, R16 ;  /* 0xffffffc00b107824 */ /* 0x000fe200078e0210 */
[----:B------:R-:W-:Y:S01]  /*3310*/  LOP3.LUT R33, R33, 0x40, R12, 0xe2, !PT ;  /* 0x0000004021217812 */ /* 0x000fe200078ee20c */
[----:B------:R-:W-:Y:S01]  /*3320*/  IMAD R11, R34, UR10, RZ ;  /* 0x0000000a220b7c24 */ /* 0x000fe2000f8e02ff */
[----:B------:R-:W-:Y:S01]  /*3330*/  ISETP.GE.OR P1, PT, R15, UR12, P1 ;  /* 0x0000000c0f007c0c */ /* 0x000fe20008f26670 */
[----:B------:R-:W-:Y:S01]  /*3340*/  IMAD.WIDE R24, R7, 0x100, RZ ;  /* 0x0000010007187825 */ /* 0x000fe200078e02ff */
[----:B------:R-:W-:Y:S01]  /*3350*/  UIMAD UR5, UR6, -0x5, UR5 ;  /* 0xfffffffb060578a4 */ /* 0x000fe2000f8e0205 */
[----:B------:R-:W-:Y:S01]  /*3360*/  IADD3 R32, -R15, UR12, R16 ;  /* 0x0000000c0f207c10 */ /* 0x000fe2000fffe110 */
[----:B------:R-:W-:Y:S01]  /*3370*/  @UP1 ULOP3.LUT UR4, UR4, 0x1, UR6, 0x78, !UPT ;  /* 0x0000000104041892 */ /* 0x000fe2000f8e7806 */
[----:B------:R-:W-:Y:S01]  /*3380*/  IMAD R7, R6, UR11, R11 ;  /* 0x0000000b06077c24 */ /* 0x000fe2000f8e020b */
[----:B------:R-:W-:Y:S01]  /*3390*/  LOP3.LUT R33, R24, R33, R13, 0xfe, !PT ;  /* 0x0000002118217212 */ /* 0x000fe200078efe0d */
[----:B------:R-:W-:-:S04]  /*33a0*/  IMAD.WIDE.U32 R10, R6, UR10, R26 ;  /* 0x0000000a060a7c25 */ /* 0x000fc8000f8e001a */
[----:B------:R-:W-:Y:S02]  /*33b0*/  IMAD.IADD R11, R11, 0x1, R7 ;  /* 0x000000010b0b7824 */ /* 0x000fe400078e0207 */
[----:B------:R-:W-:Y:S02]  /*33c0*/  IMAD.IADD R31, R14, 0x1, -R31 ;  /* 0x000000010e1f7824 */ /* 0x000fe400078e0a1f */
[----:B------:R-:W-:Y:S01]  /*33d0*/  IMAD.MOV.U32 R30, RZ, RZ, -0x1 ;  /* 0xffffffffff1e7424 */ /* 0x000fe200078e00ff */
[----:B------:R-:W-:Y:S06]  /*33e0*/  @P1 BRA `(.L_x_37) ;  /* 0x0000004800081947 */ /* 0x000fec0003800000 */
[----:B------:R-:W0:Y:S01]  /*33f0*/  LDC.64 R28, c[0x0][0x5c8] ;  /* 0x00017200ff1c7b82 */ /* 0x000e220000000a00 */
[----:B------:R-:W-:Y:S01]  /*3400*/  ULDC.64 UR6, c[0x0][0x5c0] ;  /* 0x0001700000067ab9 */ /* 0x000fe20000000a00 */
[----:B------:R-:W-:Y:S01]  /*3410*/  BSSY B0, `(.L_x_37) ;  /* 0x000047f000007945 */ /* 0x000fe20003800000 */
[-C--:B0-----:R-:W-:Y:S02]  /*3420*/  IMAD R12, R25, R28.reuse, RZ ;  /* 0x0000001c190c7224 */ /* 0x081fe400078e02ff */
[----:B------:R-:W-:-:S04]  /*3430*/  IMAD.WIDE.U32 R10, R33, R28, R10 ;  /* 0x0000001c210a7225 */ /* 0x000fc800078e000a */
[----:B------:R-:W-:Y:S01]  /*3440*/  IMAD R13, R33, R29, R12 ;  /* 0x0000001d210d7224 */ /* 0x000fe200078e020c */
[C---:B------:R-:W-:Y:S01]  /*3450*/  LEA R14, P2, R28.reuse, R10, 0x3 ;  /* 0x0000000a1c0e7211 */ /* 0x040fe200078418ff */
[----:B------:R-:W-:Y:S01]  /*3460*/  IMAD.SHL.U32 R7, R28, 0x80, RZ ;  /* 0x000000801c077824 */ /* 0x000fe200078e00ff */
[----:B------:R-:W-:Y:S01]  /*3470*/  IADD3 R16, P1, R10, UR6, RZ ;  /* 0x000000060a107c10 */ /* 0x000fe2000ff3e0ff */
[----:B------:R-:W-:Y:S01]  /*3480*/  IMAD.IADD R36, R11, 0x1, R13 ;  /* 0x000000010b247824 */ /* 0x000fe200078e020d */
[----:B------:R-:W-:Y:S02]  /*3490*/  SHF.L.U64.HI R11, R28, 0x7, R29 ;  /* 0x000000071c0b7819 */ /* 0x000fe4000001021d */
[----:B------:R-:W-:Y:S02]  /*34a0*/  IADD3 R12, P5, P6, R10, UR6, R7 ;  /* 0x000000060a0c7c10 */ /* 0x000fe4000febe007 */
[----:B------:R-:W-:Y:S02]  /*34b0*/  LEA.HI.X R28, R28, R36, R29, 0x3, P2 ;  /* 0x000000241c1c7211 */ /* 0x000fe400010f1c1d */
[----:B------:R-:W-:-:S02]  /*34c0*/  IADD3.X R13, R36, UR7, R11, P5, P6 ;  /* 0x00000007240d7c10 */ /* 0x000fc4000afec40b */
[----:B---3-5:R-:W-:Y:S02]  /*34d0*/  FSETP.NEU.AND P5, PT, R9, RZ, PT ;  /* 0x000000ff0900720b */ /* 0x028fe40003fad000 */
[----:B------:R-:W-:Y:S02]  /*34e0*/  IADD3.X R17, R36, UR7, RZ, P1, !PT ;  /* 0x0000000724117c10 */ /* 0x000fe40008ffe4ff */
[C---:B------:R-:W-:Y:S02]  /*34f0*/  IADD3 R10, P1, P2, R14.reuse, UR6, R7 ;  /* 0x000000060e0a7c10 */ /* 0x040fe4000fa3e007 */
[----:B------:R-:W-:Y:S02]  /*3500*/  IADD3 R14, P3, R14, UR6, RZ ;  /* 0x000000060e0e7c10 */ /* 0x000fe4000ff7e0ff */
[C---:B------:R-:W-:Y:S02]  /*3510*/  IADD3.X R11, R28.reuse, UR7, R11, P1, P2 ;  /* 0x000000071c0b7c10 */ /* 0x040fe40008fe440b */
[----:B------:R-:W-:-:S03]  /*3520*/  IADD3.X R15, R28, UR7, RZ, P3, !PT ;  /* 0x000000071c0f7c10 */ /* 0x000fc60009ffe4ff */
[----:B------:R-:W-:Y:S06]  /*3530*/  @!P5 BRA `(.L_x_38) ;  /* 0x0000003400a0d947 */ /* 0x000fec0003800000 */
[----:B------:R-:W-:Y:S01]  /*3540*/  ULDC.64 UR6, c[0x0][0x5b8] ;  /* 0x00016e0000067ab9 */ /* 0x000fe20000000a00 */
[----:B------:R-:W-:Y:S01]  /*3550*/  ISETP.GE.AND P1, PT, R32, 0x1, PT ;  /* 0x000000012000780c */ /* 0x000fe20003f26270 */
[----:B------:R-:W-:Y:S01]  /*3560*/  IMAD R7, R34, UR6, RZ ;  /* 0x0000000622077c24 */ /* 0x000fe2000f8e02ff */
[----:B------:R-:W-:Y:S01]  /*3570*/  ULDC.64 UR10, c[0x0][0x5a8] ;  /* 0x00016a00000a7ab9 */ /* 0x000fe20000000a00 */
[C---:B------:R-:W-:Y:S01]  /*3580*/  IMAD.WIDE.U32 R26, R6.reuse, UR6, R26 ;  /* 0x00000006061a7c25 */ /* 0x040fe2000f8e001a */
[----:B------:R-:W-:Y:S01]  /*3590*/  ISETP.LT.OR P5, PT, R31, 0x1, !P1 ;  /* 0x000000011f00780c */ /* 0x000fe20004fa1670 */
[----:B------:R-:W-:Y:S02]  /*35a0*/  BSSY B1, `(.L_x_39) ;  /* 0x000000d000017945 */ /* 0x000fe40003800000 */
[----:B------:R-:W-:Y:S01]  /*35b0*/  IMAD R7, R6, UR7, R7 ;  /* 0x0000000706077c24 */ /* 0x000fe2000f8e0207 */
[----:B------:R-:W-:Y:S01]  /*35c0*/  ULDC.64 UR6, c[0x0][0x5b0] ;  /* 0x00016c0000067ab9 */ /* 0x000fe20000000a00 */
[----:B------:R-:W-:-:S02]  /*35d0*/  IMAD.MOV.U32 R6, RZ, RZ, R26 ;  /* 0x000000ffff067224 */ /* 0x000fc400078e001a */
[----:B------:R-:W-:Y:S02]  /*35e0*/  IMAD.IADD R7, R27, 0x1, R7 ;  /* 0x000000011b077824 */ /* 0x000fe400078e0207 */
[----:B------:R-:W-:Y:S02]  /*35f0*/  IMAD R28, R25, UR6, RZ ;  /* 0x00000006191c7c24 */ /* 0x000fe4000f8e02ff */
[----:B------:R-:W-:-:S04]  /*3600*/  IMAD.WIDE.U32 R26, R33, UR6, R6 ;  /* 0x00000006211a7c25 */ /* 0x000fc8000f8e0006 */
[--C-:B------:R-:W-:Y:S01]  /*3610*/  IMAD R29, R33, UR7, R28.reuse ;  /* 0x00000007211d7c24 */ /* 0x100fe2000f8e021c */
[----:B------:R-:W-:Y:S02]  /*3620*/  IADD3 R26, P2, R26, UR10, RZ ;  /* 0x0000000a1a1a7c10 */ /* 0x000fe4000ff5e0ff */
[----:B------:R-:W-:Y:S02]  /*3630*/  PRMT R28, RZ, 0x7610, R28 ;  /* 0x00007610ff1c7816 */ /* 0x000fe4000000001c */
[----:B------:R-:W-:Y:S01]  /*3640*/  IADD3.X R27, R27, UR11, R29, P2, !PT ;  /* 0x0000000b1b1b7c10 */ /* 0x000fe200097fe41d */
[----:B------:R-:W-:Y:S08]  /*3650*/  @P5 BRA `(.L_x_40) ;  /* 0x0000000000045947 */ /* 0x000ff00003800000 */
[----:B------:R0:W5:Y:S02]  /*3660*/  LDG.E.U8 R28, desc[UR20][R26.64] ;  /* 0x000000141a1c7981 */ /* 0x000164000c1e1100 */
.L_x_40:
[----:B------:R-:W-:Y:S05]  /*3670*/  BSYNC B1 ;  /* 0x0000000000017941 */ /* 0x000fea0003800000 */
.L_x_39:
[----:B-----5:R-:W-:Y:S01]  /*3680*/  LOP3.LUT R28, R28, 0xff, RZ, 0xc0, !PT ;  /* 0x000000ff1c1c7812 */ /* 0x020fe200078ec0ff */
[----:B------:R-:W-:Y:S01]  /*3690*/  BSSY B1, `(.L_x_41) ;  /* 0x000000b000017945 */ /* 0x000fe20003800000 */
[----:B------:R-:W-:Y:S02]  /*36a0*/  ISETP.LT.OR P3, PT, R31, 0x2, !P1 ;  /* 0x000000021f00780c */ /* 0x000fe40004f61670 */
[----:B------:R-:W-:-:S05]  /*36b0*/  F2FP.F16.E4M3.UNPACK_B R28, R28 ;  /* 0x0000001cff1c723e */ /* 0x000fca00020006ff */
[----:B------:R-:W-:-:S05]  /*36c0*/  HADD2.F32 R28, -RZ, R28.H0_H0 ;  /* 0x2000001cff1c7230 */ /* 0x000fca0000004100 */
[----:B------:R-:W-:-:S04]  /*36d0*/  FMUL R28, R28, R9 ;  /* 0x000000091c1c7220 */ /* 0x000fc80000400000 */
[----:B--2---:R-:W-:-:S05]  /*36e0*/  FFMA R28, R145, R8, R28 ;  /* 0x00000008911c7223 */ /* 0x004fca000000001c */
[----:B------:R-:W-:Y:S02]  /*36f0*/  F2FP.SATFINITE.E4M3.F32.PACK_AB_MERGE_C R29, RZ, R28, RZ ;  /* 0x0000001cff1d723e */ /* 0x000fe400048070ff */
[----:B------:R-:W-:-:S03]  /*3700*/  PRMT R28, RZ, 0x7610, R28 ;  /* 0x00007610ff1c7816 */ /* 0x000fc6000000001c */
[----:B------:R1:W-:Y:S01]  /*3710*/  @!P5 STG.E.U8 desc[UR20][R16.64], R29 ;  /* 0x0000001d1000d986 */ /* 0x0003e2000c101114 */
[----:B------:R-:W-:Y:S05]  /*3720*/  @P3 BRA `(.L_x_42) ;  /* 0x0000000000043947 */ /* 0x000fea0003800000 */
[----:B------:R2:W5:Y:S02]  /*3730*/  LDG.E.U8 R28, desc[UR20][R26.64+0x1] ;  /* 0x000001141a1c7981 */ /* 0x000564000c1e1100 */
.L_x_42:
[----:B------:R-:W-:Y:S05]  /*3740*/  BSYNC B1 ;  /* 0x0000000000017941 */ /* 0x000fea0003800000 */
.L_x_41:
[----:B-----5:R-:W-:Y:S01]  /*3750*/  LOP3.LUT R28, R28, 0xff, RZ, 0xc0, !PT ;  /* 0x000000ff1c1c7812 */ /* 0x020fe200078ec0ff */
[----:B------:R-:W-:Y:S01]  /*3760*/  BSSY B1, `(.L_x_43) ;  /* 0x0000013000017945 */ /* 0x000fe20003800000 */
[----:B------:R-:W-:Y:S02]  /*3770*/  IADD3 R37, P2, R33, 0x8, RZ ;  /* 0x0000000821257810 */ /* 0x000fe40007f5e0ff */
[----:B------:R-:W-:-:S03]  /*3780*/  F2FP.F16.E4M3.UNPACK_B R28, R28 ;  /* 0x0000001cff1c723e */ /* 0x000fc600020006ff */
[----:B-1----:R-:W-:Y:S01]  /*3790*/  IMAD.X R29, RZ, RZ, R25, P2 ;  /* 0x000000ffff1d7224 */ /* 0x002fe200010e0619 */
[----:B------:R-:W-:Y:S01]  /*37a0*/  ISETP.GE.AND P2, PT, R32, 0x9, PT ;  /* 0x000000092000780c */ /* 0x000fe20003f46270 */
[----:B------:R-:W-:Y:S02]  /*37b0*/  HADD2.F32 R28, -RZ, R28.H0_H0 ;  /* 0x2000001cff1c7230 */ /* 0x000fe40000004100 */
[----:B------:R-:W-:Y:S01]  /*37c0*/  IMAD R34, R29, UR6, RZ ;  /* 0x000000061d227c24 */ /* 0x000fe2000f8e02ff */
[----:B------:R-:W-:Y:S02]  /*37d0*/  ISETP.LT.OR P5, PT, R31, 0x1, !P2 ;  /* 0x000000011f00780c */ /* 0x000fe400057a1670 */
[----:B------:R-:W-:Y:S01]  /*37e0*/  FMUL R35, R28, R9 ;  /* 0x000000091c237220 */ /* 0x000fe20000400000 */
[----:B------:R-:W-:-:S04]  /*37f0*/  IMAD.WIDE.U32 R28, R37, UR6, R6 ;  /* 0x00000006251c7c25 */ /* 0x000fc8000f8e0006 */
[----:B------:R-:W-:Y:S01]  /*3800*/  FFMA R35, R144, R8, R35 ;  /* 0x0000000890237223 */ /* 0x000fe20000000023 */
[--C-:B------:R-:W-:Y:S01]  /*3810*/  IMAD R37, R37, UR7, R34.reuse ;  /* 0x0000000725257c24 */ /* 0x100fe2000f8e0222 */
[----:B------:R-:W-:Y:S02]  /*3820*/  IADD3 R28, P6, R28, UR10, RZ ;  /* 0x0000000a1c1c7c10 */ /* 0x000fe4000ffde0ff */
[----:B------:R-:W-:Y:S02]  /*3830*/  PRMT R34, RZ, 0x7610, R34 ;  /* 0x00007610ff227816 */ /* 0x000fe40000000022 */
[----:B------:R-:W-:Y:S02]  /*3840*/  F2FP.SATFINITE.E4M3.F32.PACK_AB_MERGE_C R35, RZ, R35, RZ ;  /* 0x00000023ff23723e */ /* 0x000fe400048070ff */
[----:B------:R-:W-:-:S03]  /*3850*/  IADD3.X R29, R29, UR11, R37, P6, !PT ;  /* 0x0000000b1d1d7c10 */ /* 0x000fc6000b7fe425 */
[----:B------:R1:W-:Y:S01]  /*3860*/  @!P3 STG.E.U8 desc[UR20][R16.64+0x1], R35 ;  /* 0x000001231000b986 */ /* 0x0003e2000c101114 */
[----:B------:R-:W-:Y:S05]  /*3870*/  @P5 BRA `(.L_x_44) ;  /* 0x0000000000045947 */ /* 0x000fea0003800000 */
[----:B------:R3:W5:Y:S02]  /*3880*/  LDG.E.U8 R34, desc[UR20][R28.64] ;  /* 0x000000141c227981 */ /* 0x000764000c1e1100 */
.L_x_44:
[----:B------:R-:W-:Y:S05]  /*3890*/  BSYNC B1 ;  /* 0x0000000000017941 */ /* 0x000fea0003800000 */
.L_x_43:
[----:B-----5:R-:W-:Y:S01]  /*38a0*/  LOP3.LUT R34, R34, 0xff, RZ, 0xc0, !PT ;  /* 0x000000ff22227812 */ /* 0x020fe200078ec0ff */
[----:B------:R-:W-:Y:S01]  /*38b0*/  BSSY B1, `(.L_x_45) ;  /* 0x000000b000017945 */ /* 0x000fe20003800000 */
[----:B------:R-:W-:Y:S02]  /*38c0*/  ISETP.LT.OR P3, PT, R31, 0x2, !P2 ;  /* 0x000000021f00780c */ /* 0x000fe40005761670 */
[----:B------:R-:W-:-:S05]  /*38d0*/  F2FP.F16.E4M3.UNPACK_B R34, R34 ;  /* 0x00000022ff22723e */ /* 0x000fca00020006ff */
[----:B------:R-:W-:-:S05]  /*38e0*/  HADD2.F32 R34, -RZ, R34.H0_H0 ;  /* 0x20000022ff227230 */ /* 0x000fca0000004100 */
[----:B------:R-:W-:-:S04]  /*38f0*/  FMUL R34, R34, R9 ;  /* 0x0000000922227220 */ /* 0x000fc80000400000 */
[----:B------:R-:W-:-:S05]  /*3900*/  FFMA R34, R143, R8, R34 ;  /* 0x000000088f227223 */ /* 0x000fca0000000022 */
[----:B-1----:R-:W-:Y:S02]  /*3910*/  F2FP.SATFINITE.E4M3.F32.PACK_AB_MERGE_C R35, RZ, R34, RZ ;  /* 0x00000022ff23723e */ /* 0x002fe400048070ff */
[----:B------:R-:W-:-:S03]  /*3920*/  PRMT R34, RZ, 0x7610, R34 ;  /* 0x00007610ff227816 */ /* 0x000fc60000000022 */
[----:B------:R1:W-:Y:S01]  /*3930*/  @!P5 STG.E.U8 desc[UR20][R14.64], R35 ;  /* 0x000000230e00d986 */ /* 0x0003e2000c101114 */
[----:B------:R-:W-:Y:S05]  /*3940*/  @P3 BRA `(.L_x_46) ;  /* 0x0000000000043947 */ /* 0x000fea0003800000 */
[----:B------:R4:W5:Y:S02]  /*3950*/  LDG.E.U8 R34, desc[UR20][R28.64+0x1] ;  /* 0x000001141c227981 */ /* 0x000964000c1e1100 */
.L_x_46:
[----:B------:R-:W-:Y:S05]  /*3960*/  BSYNC B1 ;  /* 0x0000000000017941 */ /* 0x000fea0003800000 */
.L_x_45:
[----:B-----5:R-:W-:Y:S01]  /*3970*/  LOP3.LUT R34, R34, 0xff, RZ, 0xc0, !PT ;  /* 0x000000ff22227812 */ /* 0x020fe200078ec0ff */
[----:B------:R-:W-:Y:S01]  /*3980*/  BSSY B1, `(.L_x_47) ;  /* 0x000000b000017945 */ /* 0x000fe20003800000 */
[----:B------:R-:W-:Y:S02]  /*3990*/  ISETP.LT.OR P5, PT, R31, 0x9, !P1 ;  /* 0x000000091f00780c */ /* 0x000fe40004fa1670 */
[----:B------:R-:W-:-:S05]  /*39a0*/  F2FP.F16.E4M3.UNPACK_B R34, R34 ;  /* 0x00000022ff22723e */ /* 0x000fca00020006ff */
[----:B------:R-:W-:-:S05]  /*39b0*/  HADD2.F32 R34, -RZ, R34.H0_H0 ;  /* 0x20000022ff227230 */ /* 0x000fca0000004100 */
[----:B-1----:R-:W-:Y:S01]  /*39c0*/  FMUL R35, R34, R9 ;  /* 0x0000000922237220 */ /* 0x002fe20000400000 */
[----:B------:R-:W-:-:S03]  /*39d0*/  PRMT R34, RZ, 0x7610, R34 ;  /* 0x00007610ff227816 */ /* 0x000fc60000000022 */
[----:B------:R-:W-:-:S05]  /*39e0*/  FFMA R35, R142, R8, R35 ;  /* 0x000000088e237223 */ /* 0x000fca0000000023 */
[----:B------:R-:W-:-:S05]  /*39f0*/  F2FP.SATFINITE.E4M3.F32.PACK_AB_MERGE_C R35, RZ, R35, RZ ;  /* 0x00000023ff23723e */ /* 0x000fca00048070ff */
[----:B------:R1:W-:Y:S01]  /*3a00*/  @!P3 STG.E.U8 desc[UR20][R14.64+0x1], R35 ;  /* 0x000001230e00b986 */ /* 0x0003e2000c101114 */
[----:B------:R-:W-:Y:S05]  /*3a10*/  @P5 BRA `(.L_x_48) ;  /* 0x0000000000045947 */ /* 0x000fea0003800000 */
[----:B------:R0:W5:Y:S02]  /*3a20*/  LDG.E.U8 R34, desc[UR20][R26.64+0x8] ;  /* 0x000008141a227981 */ /* 0x000164000c1e1100 */
.L_x_48:
[----:B------:R-:W-:Y:S05]  /*3a30*/  BSYNC B1 ;  /* 0x0000000000017941 */ /* 0x000fea0003800000 */
.L_x_47:
        /* <DEDUP_REMOVED lines=12> */
.L_x_50:
[----:B------:R-:W-:Y:S05]  /*3b00*/  BSYNC B1 ;  /* 0x0000000000017941 */ /* 0x000fea0003800000 */
.L_x_49:
        /* <DEDUP_REMOVED lines=12> */
.L_x_52:
[----:B------:R-:W-:Y:S05]  /*3bd0*/  BSYNC B1 ;  /* 0x0000000000017941 */ /* 0x000fea0003800000 */
.L_x_51:
        /* <DEDUP_REMOVED lines=12> */
.L_x_54:
[----:B------:R-:W-:Y:S05]  /*3ca0*/  BSYNC B1 ;  /* 0x0000000000017941 */ /* 0x000fea0003800000 */
.L_x_53:
        /* <DEDUP_REMOVED lines=12> */
.L_x_56:
[----:B------:R-:W-:Y:S05]  /*3d70*/  BSYNC B1 ;  /* 0x0000000000017941 */ /* 0x000fea0003800000 */
.L_x_55:
        /* <DEDUP_REMOVED lines=12> */
.L_x_58:
[----:B------:R-:W-:Y:S05]  /*3e40*/  BSYNC B1 ;  /* 0x0000000000017941 */ /* 0x000fea0003800000 */
.L_x_57:
        /* <DEDUP_REMOVED lines=12> */
.L_x_60:
[----:B------:R-:W-:Y:S05]  /*3f10*/  BSYNC B1 ;  /* 0x0000000000017941 */ /* 0x000fea0003800000 */
.L_x_59:
        /* <DEDUP_REMOVED lines=12> */
.L_x_62:
[----:B------:R-:W-:Y:S05]  /*3fe0*/  BSYNC B1 ;  /* 0x0000000000017941 */ /* 0x000fea0003800000 */
.L_x_61:
        /* <DEDUP_REMOVED lines=12> */
.L_x_64:
[----:B------:R-:W-:Y:S05]  /*40b0*/  BSYNC B1 ;  /* 0x0000000000017941 */ /* 0x000fea0003800000 */
.L_x_63:
        /* <DEDUP_REMOVED lines=12> */
.L_x_66:
[----:B------:R-:W-:Y:S05]  /*4180*/  BSYNC B1 ;  /* 0x0000000000017941 */ /* 0x000fea0003800000 */
.L_x_65:
        /* <DEDUP_REMOVED lines=12> */
.L_x_68:
[----:B------:R-:W-:Y:S05]  /*4250*/  BSYNC B1 ;  /* 0x0000000000017941 */ /* 0x000fea0003800000 */
.L_x_67:
        /* <DEDUP_REMOVED lines=12> */
.L_x_70:
[----:B------:R-:W-:Y:S05]  /*4320*/  BSYNC B1 ;  /* 0x0000000000017941 */ /* 0x000fea0003800000 */
.L_x_69:
        /* <DEDUP_REMOVED lines=12> */
.L_x_72:
[----:B------:R-:W-:Y:S05]  /*43f0*/  BSYNC B1 ;  /* 0x0000000000017941 */ /* 0x000fea0003800000 */
.L_x_71:
        /* <DEDUP_REMOVED lines=12> */
.L_x_74:
[----:B------:R-:W-:Y:S05]  /*44c0*/  BSYNC B1 ;  /* 0x0000000000017941 */ /* 0x000fea0003800000 */
.L_x_73:
        /* <DEDUP_REMOVED lines=12> */
.L_x_76:
[----:B------:R-:W-:Y:S05]  /*4590*/  BSYNC B1 ;  /* 0x0000000000017941 */ /* 0x000fea0003800000 */
.L_x_75:
        /* <DEDUP_REMOVED lines=12> */
.L_x_78:
[----:B------:R-:W-:Y:S05]  /*4660*/  BSYNC B1 ;  /* 0x0000000000017941 */ /* 0x000fea0003800000 */
.L_x_77:
        /* <DEDUP_REMOVED lines=12> */
.L_x_80:
[----:B------:R-:W-:Y:S05]  /*4730*/  BSYNC B1 ;  /* 0x0000000000017941 */ /* 0x000fea0003800000 */
.L_x_79:
        /* <DEDUP_REMOVED lines=12> */
.L_x_82:
[----:B------:R-:W-:Y:S05]  /*4800*/  BSYNC B1 ;  /* 0x0000000000017941 */ /* 0x000fea0003800000 */
.L_x_81:
        /* <DEDUP_REMOVED lines=12> */
.L_x_84:
[----:B------:R-:W-:Y:S05]  /*48d0*/  BSYNC B1 ;  /* 0x0000000000017941 */ /* 0x000fea0003800000 */
.L_x_83:
        /* <DEDUP_REMOVED lines=12> */
.L_x_86:
[----:B------:R-:W-:Y:S05]  /*49a0*/  BSYNC B1 ;  /* 0x0000000000017941 */ /* 0x000fea0003800000 */
.L_x_85:
        /* <DEDUP_REMOVED lines=12> */
.L_x_88:
[----:B------:R-:W-:Y:S05]  /*4a70*/  BSYNC B1 ;  /* 0x0000000000017941 */ /* 0x000fea0003800000 */
.L_x_87:
        /* <DEDUP_REMOVED lines=12> */
.L_x_90:
[----:B------:R-:W-:Y:S05]  /*4b40*/  BSYNC B1 ;  /* 0x0000000000017941 */ /* 0x000fea0003800000 */
.L_x_89:
        /* <DEDUP_REMOVED lines=12> */
.L_x_92:
[----:B------:R-:W-:Y:S05]  /*4c10*/  BSYNC B1 ;  /* 0x0000000000017941 */ /* 0x000fea0003800000 */
.L_x_91:
        /* <DEDUP_REMOVED lines=12> */
.L_x_94:
[----:B------:R-:W-:Y:S05]  /*4ce0*/  BSYNC B1 ;  /* 0x0000000000017941 */ /* 0x000fea0003800000 */
.L_x_93:
        /* <DEDUP_REMOVED lines=12> */
.L_x_96:
[----:B------:R-:W-:Y:S05]  /*4db0*/  BSYNC B1 ;  /* 0x0000000000017941 */ /* 0x000fea0003800000 */
.L_x_95:
        /* <DEDUP_REMOVED lines=12> */
.L_x_98:
[----:B------:R-:W-:Y:S05]  /*4e80*/  BSYNC B1 ;  /* 0x0000000000017941 */ /* 0x000fea0003800000 */
.L_x_97:
[----:B-----5:R-:W-:Y:S01]  /*4e90*/  LOP3.LUT R34, R34, 0xff, RZ, 0xc0, !PT ;  /* 0x000000ff22227812 */ /* 0x020fe200078ec0ff */
[----:B------:R-:W-:Y:S01]  /*4ea0*/  BSSY B1, `(.L_x_99) ;  /* 0x000000b000017945 */ /* 0x000fe20003800000 */
[----:B------:R-:W-:Y:S02]  /*4eb0*/  ISETP.LT.OR P3, PT, R31, 0x39, !P2 ;  /* 0x000000391f00780c */ /* 0x000fe40005761670 */
[----:B------:R-:W-:Y:S02]  /*4ec0*/  F2FP.F16.E4M3.UNPACK_B R34, R34 ;  /* 0x00000022ff22723e */ /* 0x000fe400020006ff */
[----:B0-2---:R-:W-:-:S03]  /*4ed0*/  PRMT R26, RZ, 0x7610, R26 ;  /* 0x00007610ff1a7816 */ /* 0x005fc6000000001a */
[----:B------:R-:W-:-:S05]  /*4ee0*/  HADD2.F32 R34, -RZ, R34.H0_H0 ;  /* 0x20000022ff227230 */ /* 0x000fca0000004100 */
[----:B------:R-:W-:-:S04]  /*4ef0*/  FMUL R27, R34, R9 ;  /* 0x00000009221b7220 */ /* 0x000fc80000400000 */
[----:B------:R-:W-:-:S05]  /*4f00*/  FFMA R27, R116, R8, R27 ;  /* 0x00000008741b7223 */ /* 0x000fca000000001b */
[----:B------:R-:W-:-:S05]  /*4f10*/  F2FP.SATFINITE.E4M3.F32.PACK_AB_MERGE_C R27, RZ, R27, RZ ;  /* 0x0000001bff1b723e */ /* 0x000fca00048070ff */
[----:B------:R0:W-:Y:S01]  /*4f20*/  @!P1 STG.E.U8 desc[UR20][R16.64+0x39], R27 ;  /* 0x0000391b10009986 */ /* 0x0001e2000c101114 */
[----:B------:R-:W-:Y:S05]  /*4f30*/  @P3 BRA `(.L_x_100) ;  /* 0x0000000000043947 */ /* 0x000fea0003800000 */
[----:B------:R2:W5:Y:S02]  /*4f40*/  LDG.E.U8 R26, desc[UR20][R28.64+0x38] ;  /* 0x000038141c1a7981 */ /* 0x000564000c1e1100 */
.L_x_100:
[----:B------:R-:W-:Y:S05]  /*4f50*/  BSYNC B1 ;  /* 0x0000000000017941 */ /* 0x000fea0003800000 */
.L_x_99:
[----:B-----5:R-:W-:Y:S01]  /*4f60*/  LOP3.LUT R26, R26, 0xff, RZ, 0xc0, !PT ;  /* 0x000000ff1a1a7812 */ /* 0x020fe200078ec0ff */
[----:B------:R-:W-:Y:S01]  /*4f70*/  BSSY B1, `(.L_x_101) ;  /* 0x000000b000017945 */ /* 0x000fe20003800000 */
[----:B------:R-:W-:Y:S02]  /*4f80*/  ISETP.LT.OR P2, PT, R31, 0x3a, !P2 ;  /* 0x0000003a1f00780c */ /* 0x000fe40005741670 */
[----:B------:R-:W-:Y:S02]  /*4f90*/  F2FP.F16.E4M3.UNPACK_B R26, R26 ;  /* 0x0000001aff1a723e */ /* 0x000fe400020006ff */
[----:B01----:R-:W-:-:S03]  /*4fa0*/  PRMT R16, RZ, 0x7610, R16 ;  /* 0x00007610ff107816 */ /* 0x003fc60000000010 */
[----:B------:R-:W-:-:S05]  /*4fb0*/  HADD2.F32 R26, -RZ, R26.H0_H0 ;  /* 0x2000001aff1a7230 */ /* 0x000fca0000004100 */
[----:B------:R-:W-:-:S04]  /*4fc0*/  FMUL R26, R26, R9 ;  /* 0x000000091a1a7220 */ /* 0x000fc80000400000 */
[----:B------:R-:W-:-:S05]  /*4fd0*/  FFMA R26, R115, R8, R26 ;  /* 0x00000008731a7223 */ /* 0x000fca000000001a */
[----:B------:R-:W-:-:S05]  /*4fe0*/  F2FP.SATFINITE.E4M3.F32.PACK_AB_MERGE_C R17, RZ, R26, RZ ;  /* 0x0000001aff11723e */ /* 0x000fca00048070ff */
[----:B------:R0:W-:Y:S01]  /*4ff0*/  @!P3 STG.E.U8 desc[UR20][R14.64+0x38], R17 ;  /* 0x000038110e00b986 */ /* 0x0001e2000c101114 */
[----:B------:R-:W-:Y:S05]  /*5000*/  @P2 BRA `(.L_x_102) ;  /* 0x0000000000042947 */ /* 0x000fea0003800000 */
[----:B------:R1:W5:Y:S02]  /*5010*/  LDG.E.U8 R16, desc[UR20][R28.64+0x39] ;  /* 0x000039141c107981 */ /* 0x000364000c1e1100 */
.L_x_102:
[----:B------:R-:W-:Y:S05]  /*5020*/  BSYNC B1 ;  /* 0x0000000000017941 */ /* 0x000fea0003800000 */
.L_x_101:
[----:B-----5:R-:W-:Y:S01]  /*5030*/  LOP3.LUT R16, R16, 0xff, RZ, 0xc0, !PT ;  /* 0x000000ff10107812 */ /* 0x020fe200078ec0ff */
[----:B------:R-:W-:Y:S01]  /*5040*/  BSSY B1, `(.L_x_103) ;  /* 0x0000013000017945 */ /* 0x000fe20003800000 */
[----:B-1234-:R-:W-:Y:S02]  /*5050*/  IADD3 R29, P1, R33, 0x80, RZ ;  /* 0x00000080211d7810 */ /* 0x01efe40007f3e0ff */
[----:B------:R-:W-:-:S03]  /*5060*/  F2FP.F16.E4M3.UNPACK_B R16, R16 ;  /* 0x00000010ff10723e */ /* 0x000fc600020006ff */
[----:B0-----:R-:W-:Y:S01]  /*5070*/  IMAD.X R17, RZ, RZ, R25, P1 ;  /* 0x000000ffff117224 */ /* 0x001fe200008e0619 */
        /* <DEDUP_REMOVED lines=15> */
.L_x_104:
[----:B------:R-:W-:Y:S05]  /*5170*/  BSYNC B1 ;  /* 0x0000000000017941 */ /* 0x000fea0003800000 */
.L_x_103:
[----:B-----5:R-:W-:Y:S01]  /*5180*/  LOP3.LUT R26, R26, 0xff, RZ, 0xc0, !PT ;  /* 0x000000ff1a1a7812 */ /* 0x020fe200078ec0ff */
[----:B------:R-:W-:Y:S01]  /*5190*/  BSSY B1, `(.L_x_105) ;  /* 0x000000b000017945 */ /* 0x000fe20003800000 */
[----:B------:R-:W-:Y:S02]  /*51a0*/  ISETP.LT.OR P3, PT, R31, 0x2, !P1 ;  /* 0x000000021f00780c */ /* 0x000fe40004f61670 */
[----:B------:R-:W-:Y:S02]  /*51b0*/  F2FP.F16.E4M3.UNPACK_B R26, R26 ;  /* 0x0000001aff1a723e */ /* 0x000fe400020006ff */
[----:B0-----:R-:W-:-:S03]  /*51c0*/  PRMT R14, RZ, 0x7610, R14 ;  /* 0x00007610ff0e7816 */ /* 0x001fc6000000000e */
[----:B------:R-:W-:-:S05]  /*51d0*/  HADD2.F32 R26, -RZ, R26.H0_H0 ;  /* 0x2000001aff1a7230 */ /* 0x000fca0000004100 */
[----:B------:R-:W-:-:S04]  /*51e0*/  FMUL R26, R26, R9 ;  /* 0x000000091a1a7220 */ /* 0x000fc80000400000 */
[----:B------:R-:W-:-:S05]  /*51f0*/  FFMA R26, R113, R8, R26 ;  /* 0x00000008711a7223 */ /* 0x000fca000000001a */
[----:B------:R-:W-:-:S05]  /*5200*/  F2FP.SATFINITE.E4M3.F32.PACK_AB_MERGE_C R15, RZ, R26, RZ ;  /* 0x0000001aff0f723e */ /* 0x000fca00048070ff */
[----:B------:R0:W-:Y:S01]  /*5210*/  @!P5 STG.E.U8 desc[UR20][R12.64], R15 ;  /* 0x0000000f0c00d986 */ /* 0x0001e2000c101114 */
[----:B------:R-:W-:Y:S05]  /*5220*/  @P3 BRA `(.L_x_106) ;  /* 0x0000000000043947 */ /* 0x000fea0003800000 */
[----:B------:R2:W5:Y:S02]  /*5230*/  LDG.E.U8 R14, desc[UR20][R16.64+0x1] ;  /* 0x00000114100e7981 */ /* 0x000564000c1e1100 */
.L_x_106:
[----:B------:R-:W-:Y:S05]  /*5240*/  BSYNC B1 ;  /* 0x0000000000017941 */ /* 0x000fea0003800000 */
.L_x_105:
[----:B-----5:R-:W-:Y:S01]  /*5250*/  LOP3.LUT R14, R14, 0xff, RZ, 0xc0, !PT ;  /* 0x000000ff0e0e7812 */ /* 0x020fe200078ec0ff */
[----:B------:R-:W-:Y:S01]  /*5260*/  BSSY B1, `(.L_x_107) ;  /* 0x0000013000017945 */ /* 0x000fe20003800000 */
[----:B------:R-:W-:Y:S02]  /*5270*/  IADD3 R33, P2, R33, 0x88, RZ ;  /* 0x0000008821217810 */ /* 0x000fe40007f5e0ff */
[----:B------:R-:W-:-:S03]  /*5280*/  F2FP.F16.E4M3.UNPACK_B R14, R14 ;  /* 0x0000000eff0e723e */ /* 0x000fc600020006ff */
[----:B------:R-:W-:Y:S01]  /*5290*/  IMAD.X R24, RZ, RZ, R25, P2 ;  /* 0x000000ffff187224 */ /* 0x000fe200010e0619 */
[----:B------:R-:W-:Y:S01]  /*52a0*/  ISETP.GE.AND P2, PT, R32, 0x89, PT ;  /* 0x000000892000780c */ /* 0x000fe20003f46270 */
[----:B------:R-:W-:Y:S02]  /*52b0*/  HADD2.F32 R14, -RZ, R14.H0_H0 ;  /* 0x2000000eff0e7230 */ /* 0x000fe40000004100 */
[----:B------:R-:W-:Y:S01]  /*52c0*/  IMAD R24, R24, UR6, RZ ;  /* 0x0000000618187c24 */ /* 0x000fe2000f8e02ff */
[----:B------:R-:W-:Y:S01]  /*52d0*/  ISETP.LT.OR P5, PT, R31, 0x1, !P2 ;  /* 0x000000011f00780c */ /* 0x000fe200057a1670 */
[----:B------:R-:W-:-:S04]  /*52e0*/  IMAD.WIDE.U32 R6, R33, UR6, R6 ;  /* 0x0000000621067c25 */ /* 0x000fc8000f8e0006 */
[----:B0-----:R-:W-:Y:S01]  /*52f0*/  FMUL R15, R14, R9 ;  /* 0x000000090e0f7220 */ /* 0x001fe20000400000 */
[----:B------:R-:W-:Y:S01]  /*5300*/  PRMT R14, RZ, 0x7610, R14 ;  /* 0x00007610ff0e7816 */ /* 0x000fe2000000000e */
[----:B------:R-:W-:Y:S02]  /*5310*/  IMAD R33, R33, UR7, R24 ;  /* 0x0000000721217c24 */ /* 0x000fe4000f8e0218 */
[----:B------:R-:W-:Y:S01]  /*5320*/  FFMA R15, R112, R8, R15 ;  /* 0x00000008700f7223 */ /* 0x000fe2000000000f */
[----:B------:R-:W-:-:S04]  /*5330*/  IADD3 R6, P6, R6, UR10, RZ ;  /* 0x0000000a06067c10 */ /* 0x000fc8000ffde0ff */
[----:B------:R-:W-:Y:S02]  /*5340*/  F2FP.SATFINITE.E4M3.F32.PACK_AB_MERGE_C R15, RZ, R15, RZ ;  /* 0x0000000fff0f723e */ /* 0x000fe400048070ff */
[----:B------:R-:W-:-:S03]  /*5350*/  IADD3.X R7, R7, UR11, R33, P6, !PT ;  /* 0x0000000b07077c10 */ /* 0x000fc6000b7fe421 */
[----:B------:R0:W-:Y:S01]  /*5360*/  @!P3 STG.E.U8 desc[UR20][R12.64+0x1], R15 ;  /* 0x0000010f0c00b986 */ /* 0x0001e2000c101114 */
[----:B------:R-:W-:Y:S05]  /*5370*/  @P5 BRA `(.L_x_108) ;  /* 0x0000000000045947 */ /* 0x000fea0003800000 */
[----:B------:R3:W5:Y:S02]  /*5380*/  LDG.E.U8 R14, desc[UR20][R6.64] ;  /* 0x00000014060e7981 */ /* 0x000764000c1e1100 */
.L_x_108:
[----:B------:R-:W-:Y:S05]  /*5390*/  BSYNC B1 ;  /* 0x0000000000017941 */ /* 0x000fea0003800000 */
.L_x_107:
[----:B-----5:R-:W-:Y:S01]  /*53a0*/  LOP3.LUT R14, R14, 0xff, RZ, 0xc0, !PT ;  /* 0x000000ff0e0e7812 */ /* 0x020fe200078ec0ff */
[----:B------:R-:W-:Y:S01]  /*53b0*/  BSSY B1, `(.L_x_109) ;  /* 0x000000b000017945 */ /* 0x000fe20003800000 */
[----:B------:R-:W-:Y:S02]  /*53c0*/  ISETP.LT.OR P3, PT, R31, 0x2, !P2 ;  /* 0x000000021f00780c */ /* 0x000fe40005761670 */
[----:B------:R-:W-:-:S05]  /*53d0*/  F2FP.F16.E4M3.UNPACK_B R14, R14 ;  /* 0x0000000eff0e723e */ /* 0x000fca00020006ff */
[----:B------:R-:W-:-:S05]  /*53e0*/  HADD2.F32 R14, -RZ, R14.H0_H0 ;  /* 0x2000000eff0e7230 */ /* 0x000fca0000004100 */
[----:B------:R-:W-:-:S04]  /*53f0*/  FMUL R14, R14, R9 ;  /* 0x000000090e0e7220 */ /* 0x000fc80000400000 */
[----:B------:R-:W-:-:S05]  /*5400*/  FFMA R14, R111, R8, R14 ;  /* 0x000000086f0e7223 */ /* 0x000fca000000000e */
[----:B0-----:R-:W-:Y:S02]  /*5410*/  F2FP.SATFINITE.E4M3.F32.PACK_AB_MERGE_C R15, RZ, R14, RZ ;  /* 0x0000000eff0f723e */ /* 0x001fe400048070ff */
[----:B------:R-:W-:-:S03]  /*5420*/  PRMT R14, RZ, 0x7610, R14 ;  /* 0x00007610ff0e7816 */ /* 0x000fc6000000000e */
[----:B------:R0:W-:Y:S01]  /*5430*/  @!P5 STG.E.U8 desc[UR20][R10.64], R15 ;  /* 0x0000000f0a00d986 */ /* 0x0001e2000c101114 */
[----:B------:R-:W-:Y:S05]  /*5440*/  @P3 BRA `(.L_x_110) ;  /* 0x0000000000043947 */ /* 0x000fea0003800000 */
[----:B------:R4:W5:Y:S02]  /*5450*/  LDG.E.U8 R14, desc[UR20][R6.64+0x1] ;  /* 0x00000114060e7981 */ /* 0x000964000c1e1100 */
.L_x_110:
[----:B------:R-:W-:Y:S05]  /*5460*/  BSYNC B1 ;  /* 0x0000000000017941 */ /* 0x000fea0003800000 */
.L_x_109:
[----:B-----5:R-:W-:Y:S01]  /*5470*/  LOP3.LUT R14, R14, 0xff, RZ, 0xc0, !PT ;  /* 0x000000ff0e0e7812 */ /* 0x020fe200078ec0ff */
[----:B------:R-:W-:Y:S01]  /*5480*/  BSSY B1, `(.L_x_111) ;  /* 0x000000b000017945 */ /* 0x000fe20003800000 */
[----:B------:R-:W-:Y:S02]  /*5490*/  ISETP.LT.OR P5, PT, R31, 0x9, !P1 ;  /* 0x000000091f00780c */ /* 0x000fe40004fa1670 */
[----:B------:R-:W-:-:S05]  /*54a0*/  F2FP.F16.E4M3.UNPACK_B R14, R14 ;  /* 0x0000000eff0e723e */ /* 0x000fca00020006ff */
[----:B------:R-:W-:-:S05]  /*54b0*/  HADD2.F32 R14, -RZ, R14.H0_H0 ;  /* 0x2000000eff0e7230 */ /* 0x000fca0000004100 */
[----:B0-----:R-:W-:Y:S01]  /*54c0*/  FMUL R15, R14, R9 ;  /* 0x000000090e0f7220 */ /* 0x001fe20000400000 */
[----:B------:R-:W-:-:S03]  /*54d0*/  PRMT R14, RZ, 0x7610, R14 ;  /* 0x00007610ff0e7816 */ /* 0x000fc6000000000e */
[----:B------:R-:W-:-:S05]  /*54e0*/  FFMA R15, R110, R8, R15 ;  /* 0x000000086e0f7223 */ /* 0x000fca000000000f */
[----:B------:R-:W-:-:S05]  /*54f0*/  F2FP.SATFINITE.E4M3.F32.PACK_AB_MERGE_C R15, RZ, R15, RZ ;  /* 0x0000000fff0f723e */ /* 0x000fca00048070ff */
[----:B------:R0:W-:Y:S01]  /*5500*/  @!P3 STG.E.U8 desc[UR20][R10.64+0x1], R15 ;  /* 0x0000010f0a00b986 */ /* 0x0001e2000c101114 */
[----:B------:R-:W-:Y:S05]  /*5510*/  @P5 BRA `(.L_x_112) ;  /* 0x0000000000045947 */ /* 0x000fea0003800000 */
[----:B------:R0:W5:Y:S02]  /*5520*/  LDG.E.U8 R14, desc[UR20][R16.64+0x8] ;  /* 0x00000814100e7981 */ /* 0x000164000c1e1100 */
.L_x_112:
[----:B------:R-:W-:Y:S05]  /*5530*/  BSYNC B1 ;  /* 0x0000000000017941 */ /* 0x000fea0003800000 */
.L_x_111:
        /* <DEDUP_REMOVED lines=12> */
.L_x_114:
[----:B------:R-:W-:Y:S05]  /*5600*/  BSYNC B1 ;  /* 0x0000000000017941 */ /* 0x000fea0003800000 */
.L_x_113:
        /* <DEDUP_REMOVED lines=12> */
.L_x_116:
[----:B------:R-:W-:Y:S05]  /*56d0*/  BSYNC B1 ;  /* 0x0000000000017941 */ /* 0x000fea0003800000 */
.L_x_115:
        /* <DEDUP_REMOVED lines=12> */
.L_x_118:
[----:B------:R-:W-:Y:S05]  /*57a0*/  BSYNC B1 ;  /* 0x0000000000017941 */ /* 0x000fea0003800000 */
.L_x_117:
        /* <DEDUP_REMOVED lines=12> */
.L_x_120:
[----:B------:R-:W-:Y:S05]  /*5870*/  BSYNC B1 ;  /* 0x0000000000017941 */ /* 0x000fea0003800000 */
.L_x_119:
        /* <DEDUP_REMOVED lines=12> */
.L_x_122:
[----:B------:R-:W-:Y:S05]  /*5940*/  BSYNC B1 ;  /* 0x0000000000017941 */ /* 0x000fea0003800000 */
.L_x_121:
        /* <DEDUP_REMOVED lines=12> */
.L_x_124:
[----:B------:R-:W-:Y:S05]  /*5a10*/  BSYNC B1 ;  /* 0x0000000000017941 */ /* 0x000fea0003800000 */
.L_x_123:
        /* <DEDUP_REMOVED lines=12> */
.L_x_126:
[----:B------:R-:W-:Y:S05]  /*5ae0*/  BSYNC B1 ;  /* 0x0000000000017941 */ /* 0x000fea0003800000 */
.L_x_125:
        /* <DEDUP_REMOVED lines=12> */
.L_x_128:
[----:B------:R-:W-:Y:S05]  /*5bb0*/  BSYNC B1 ;  /* 0x0000000000017941 */ /* 0x000fea0003800000 */
.L_x_127:
        /* <DEDUP_REMOVED lines=12> */
.L_x_130:
[----:B------:R-:W-:Y:S05]  /*5c80*/  BSYNC B1 ;  /* 0x0000000000017941 */ /* 0x000fea0003800000 */
.L_x_129:
        /* <DEDUP_REMOVED lines=12> */
.L_x_132:
[----:B------:R-:W-:Y:S05]  /*5d50*/  BSYNC B1 ;  /* 0x0000000000017941 */ /* 0x000fea0003800000 */
.L_x_131:
        /* <DEDUP_REMOVED lines=12> */
.L_x_134:
[----:B------:R-:W-:Y:S05]  /*5e20*/  BSYNC B1 ;  /* 0x0000000000017941 */ /* 0x000fea0003800000 */
.L_x_133:
        /* <DEDUP_REMOVED lines=12> */
.L_x_136:
[----:B------:R-:W-:Y:S05]  /*5ef0*/  BSYNC B1 ;  /* 0x0000000000017941 */ /* 0x000fea0003800000 */
.L_x_135:
        /* <DEDUP_REMOVED lines=12> */
.L_x_138:
[----:B------:R-:W-:Y:S05]  /*5fc0*/  BSYNC B1 ;  /* 0x0000000000017941 */ /* 0x000fea0003800000 */
.L_x_137:
        /* <DEDUP_REMOVED lines=12> */
.L_x_140:
[----:B------:R-:W-:Y:S05]  /*6090*/  BSYNC B1 ;  /* 0x0000000000017941 */ /* 0x000fea0003800000 */
.L_x_139:
        /* <DEDUP_REMOVED lines=12> */
.L_x_142:
[----:B------:R-:W-:Y:S05]  /*6160*/  BSYNC B1 ;  /* 0x0000000000017941 */ /* 0x000fea0003800000 */
.L_x_141:
        /* <DEDUP_REMOVED lines=12> */
.L_x_144:
[----:B------:R-:W-:Y:S05]  /*6230*/  BSYNC B1 ;  /* 0x0000000000017941 */ /* 0x000fea0003800000 */
.L_x_143:
        /* <DEDUP_REMOVED lines=12> */
.L_x_146:
[----:B------:R-:W-:Y:S05]  /*6300*/  BSYNC B1 ;  /* 0x0000000000017941 */ /* 0x000fea0003800000 */
.L_x_145:
        /* <DEDUP_REMOVED lines=12> */
.L_x_148:
[----:B------:R-:W-:Y:S05]  /*63d0*/  BSYNC B1 ;  /* 0x0000000000017941 */ /* 0x000fea0003800000 */
.L_x_147:
        /* <DEDUP_REMOVED lines=12> */
.L_x_150:
[----:B------:R-:W-:Y:S05]  /*64a0*/  BSYNC B1 ;  /* 0x0000000000017941 */ /* 0x000fea0003800000 */
.L_x_149:
        /* <DEDUP_REMOVED lines=12> */
.L_x_152:
[----:B------:R-:W-:Y:S05]  /*6570*/  BSYNC B1 ;  /* 0x0000000000017941 */ /* 0x000fea0003800000 */
.L_x_151:
        /* <DEDUP_REMOVED lines=12> */
.L_x_154:
[----:B------:R-:W-:Y:S05]  /*6640*/  BSYNC B1 ;  /* 0x0000000000017941 */ /* 0x000fea0003800000 */
.L_x_153:
        /* <DEDUP_REMOVED lines=12> */
.L_x_156:
[----:B------:R-:W-:Y:S05]  /*6710*/  BSYNC B1 ;  /* 0x0000000000017941 */ /* 0x000fea0003800000 */
.L_x_155:
        /* <DEDUP_REMOVED lines=12> */
.L_x_158:
[----:B------:R-:W-:Y:S05]  /*67e0*/  BSYNC B1 ;  /* 0x0000000000017941 */ /* 0x000fea0003800000 */
.L_x_157:
        /* <DEDUP_REMOVED lines=12> */
.L_x_160:
[----:B------:R-:W-:Y:S05]  /*68b0*/  BSYNC B1 ;  /* 0x0000000000017941 */ /* 0x000fea0003800000 */
.L_x_159:
        /* <DEDUP_REMOVED lines=12> */
.L_x_162:
[----:B------:R-:W-:Y:S05]  /*6980*/  BSYNC B1 ;  /* 0x0000000000017941 */ /* 0x000fea0003800000 */
.L_x_161:
        /* <DEDUP_REMOVED lines=12> */
.L_x_164:
[----:B------:R-:W-:Y:S05]  /*6a50*/  BSYNC B1 ;  /* 0x0000000000017941 */ /* 0x000fea0003800000 */
.L_x_163:
        /* <DEDUP_REMOVED lines=12> */
.L_x_166:
[----:B------:R-:W-:Y:S05]  /*6b20*/  BSYNC B1 ;  /* 0x0000000000017941 */ /* 0x000fea0003800000 */
.L_x_165:
[----:B------:R-:W-:Y:S05]  /*6b30*/  @P2 BRA `(.L_x_167) ;  /* 0x0000001000302947 */ /* 0x000fea0003800000 */
[----:B-----5:R-:W-:-:S04]  /*6b40*/  LOP3.LUT R12, R12, 0xff, RZ, 0xc0, !PT ;  /* 0x000000ff0c0c7812 */ /* 0x020fc800078ec0ff */
[----:B------:R-:W-:-:S05]  /*6b50*/  F2FP.F16.E4M3.UNPACK_B R12, R12 ;  /* 0x0000000cff0c723e */ /* 0x000fca00020006ff */
[----:B------:R-:W-:-:S05]  /*6b60*/  HADD2.F32 R12, -RZ, R12.H0_H0 ;  /* 0x2000000cff0c7230 */ /* 0x000fca0000004100 */
[----:B0--34-:R-:W-:-:S04]  /*6b70*/  FMUL R7, R12, R9 ;  /* 0x000000090c077220 */ /* 0x019fc80000400000 */
[----:B------:R-:W-:-:S05]  /*6b80*/  FFMA R7, R20, R8, R7 ;  /* 0x0000000814077223 */ /* 0x000fca0000000007 */
[----:B------:R-:W-:-:S05]  /*6b90*/  F2FP.SATFINITE.E4M3.F32.PACK_AB_MERGE_C R7, RZ, R7, RZ ;  /* 0x00000007ff07723e */ /* 0x000fca00048070ff */
[----:B------:R0:W-:Y:S01]  /*6ba0*/  STG.E.U8 desc[UR20][R10.64+0x39], R7 ;  /* 0x000039070a007986 */ /* 0x0001e2000c101114 */
[----:B------:R-:W-:Y:S05]  /*6bb0*/  BRA `(.L_x_167) ;  /* 0x0000001000107947 */ /* 0x000fea0003800000 */
.L_x_38:
[C---:B------:R-:W-:Y:S01]  /*6bc0*/  ISETP.GE.AND P1, PT, R32.reuse, 0x1, PT ;  /* 0x000000012000780c */ /* 0x040fe20003f26270 */
[-C--:B--2---:R-:W-:Y:S01]  /*6bd0*/  FMUL R145, R145, R8.reuse ;  /* 0x0000000891917220 */ /* 0x084fe20000400000 */
[----:B------:R-:W-:Y:S01]  /*6be0*/  ISETP.GE.AND P2, PT, R32, 0x9, PT ;  /* 0x000000092000780c */ /* 0x000fe20003f46270 */
[-C--:B------:R-:W-:Y:S01]  /*6bf0*/  FMUL R144, R144, R8.reuse ;  /* 0x0000000890907220 */ /* 0x080fe20000400000 */
[----:B------:R-:W-:Y:S01]  /*6c00*/  ISETP.LT.OR P3, PT, R31, 0x1, !P1 ;  /* 0x000000011f00780c */ /* 0x000fe20004f61670 */
[-C--:B------:R-:W-:Y:S01]  /*6c10*/  FMUL R143, R143, R8.reuse ;  /* 0x000000088f8f7220 */ /* 0x080fe20000400000 */
[C---:B------:R-:W-:Y:S01]  /*6c20*/  ISETP.LT.OR P6, PT, R31.reuse, 0x2, !P1 ;  /* 0x000000021f00780c */ /* 0x040fe20004fc1670 */
[-C--:B------:R-:W-:Y:S01]  /*6c30*/  FMUL R142, R142, R8.reuse ;  /* 0x000000088e8e7220 */ /* 0x080fe20000400000 */
[----:B------:R-:W-:Y:S01]  /*6c40*/  ISETP.LT.OR P5, PT, R31, 0x1, !P2 ;  /* 0x000000011f00780c */ /* 0x000fe200057a1670 */
[-C--:B------:R-:W-:Y:S01]  /*6c50*/  FMUL R141, R141, R8.reuse ;  /* 0x000000088d8d7220 */ /* 0x080fe20000400000 */
[----:B------:R-:W-:Y:S01]  /*6c60*/  F2FP.SATFINITE.E4M3.F32.PACK_AB_MERGE_C R145, RZ, R145, RZ ;  /* 0x00000091ff91723e */ /* 0x000fe200048070ff */
[----:B------:R-:W-:Y:S01]  /*6c70*/  FMUL R140, R140, R8 ;  /* 0x000000088c8c7220 */ /* 0x000fe20000400000 */
[----:B------:R-:W-:Y:S01]  /*6c80*/  F2FP.SATFINITE.E4M3.F32.PACK_AB_MERGE_C R7, RZ, R144, RZ ;  /* 0x00000090ff07723e */ /* 0x000fe200048070ff */
[-C--:B------:R-:W-:Y:S01]  /*6c90*/  FMUL R139, R139, R8.reuse ;  /* 0x000000088b8b7220 */ /* 0x080fe20000400000 */
[----:B------:R-:W-:Y:S01]  /*6ca0*/  F2FP.SATFINITE.E4M3.F32.PACK_AB_MERGE_C R143, RZ, R143, RZ ;  /* 0x0000008fff8f723e */ /* 0x000fe200048070ff */
[----:B------:R-:W-:Y:S01]  /*6cb0*/  FMUL R138, R138, R8 ;  /* 0x000000088a8a7220 */ /* 0x000fe20000400000 */
[----:B------:R-:W-:Y:S01]  /*6cc0*/  F2FP.SATFINITE.E4M3.F32.PACK_AB_MERGE_C R25, RZ, R142, RZ ;  /* 0x0000008eff19723e */ /* 0x000fe200048070ff */
[----:B------:R-:W-:Y:S01]  /*6cd0*/  @!P3 STG.E.U8 desc[UR20][R16.64], R145 ;  /* 0x000000911000b986 */ /* 0x000fe2000c101114 */
[----:B------:R-:W-:Y:S01]  /*6ce0*/  ISETP.LT.OR P3, PT, R31, 0x2, !P2 ;  /* 0x000000021f00780c */ /* 0x000fe20005761670 */
[-C--:B------:R-:W-:Y:S01]  /*6cf0*/  FMUL R137, R137, R8.reuse ;  /* 0x0000000889897220 */ /* 0x080fe20000400000 */
[----:B------:R-:W-:Y:S01]  /*6d00*/  F2FP.SATFINITE.E4M3.F32.PACK_AB_MERGE_C R141, RZ, R141, RZ ;  /* 0x0000008dff8d723e */ /* 0x000fe200048070ff */
[----:B------:R0:W-:Y:S01]  /*6d10*/  @!P6 STG.E.U8 desc[UR20][R16.64+0x1], R7 ;  /* 0x000001071000e986 */ /* 0x0001e2000c101114 */
[C---:B------:R-:W-:Y:S01]  /*6d20*/  ISETP.LT.OR P6, PT, R31.reuse, 0x9, !P1 ;  /* 0x000000091f00780c */ /* 0x040fe20004fc1670 */
[-C--:B------:R-:W-:Y:S01]  /*6d30*/  FMUL R136, R136, R8.reuse ;  /* 0x0000000888887220 */ /* 0x080fe20000400000 */
[----:B------:R-:W-:Y:S01]  /*6d40*/  F2FP.SATFINITE.E4M3.F32.PACK_AB_MERGE_C R139, RZ, R139, RZ ;  /* 0x0000008bff8b723e */ /* 0x000fe200048070ff */
[----:B------:R-:W-:Y:S01]  /*6d50*/  @!P5 STG.E.U8 desc[UR20][R14.64], R143 ;  /* 0x0000008f0e00d986 */ /* 0x000fe2000c101114 */
[----:B------:R-:W-:Y:S01]  /*6d60*/  ISETP.LT.OR P5, PT, R31, 0xa, !P1 ;  /* 0x0000000a1f00780c */ /* 0x000fe20004fa1670 */
[----:B------:R-:W-:Y:S01]  /*6d70*/  FMUL R135, R135, R8 ;  /* 0x0000000887877220 */ /* 0x000fe20000400000 */
[----:B------:R-:W-:Y:S01]  /*6d80*/  F2FP.SATFINITE.E4M3.F32.PACK_AB_MERGE_C R27, RZ, R138, RZ ;  /* 0x0000008aff1b723e */ /* 0x000fe200048070ff */
[-C--:B------:R-:W-:Y:S01]  /*6d90*/  FMUL R134, R134, R8.reuse ;  /* 0x0000000886867220 */ /* 0x080fe20000400000 */
[----:B------:R-:W-:Y:S01]  /*6da0*/  F2FP.SATFINITE.E4M3.F32.PACK_AB_MERGE_C R137, RZ, R137, RZ ;  /* 0x00000089ff89723e */ /* 0x000fe200048070ff */
[----:B------:R1:W-:Y:S01]  /*6db0*/  @!P3 STG.E.U8 desc[UR20][R14.64+0x1], R25 ;  /* 0x000001190e00b986 */ /* 0x0003e2000c101114 */
[----:B------:R-:W-:Y:S01]  /*6dc0*/  ISETP.LT.OR P3, PT, R31, 0x9, !P2 ;  /* 0x000000091f00780c */ /* 0x000fe20005761670 */
[----:B------:R-:W-:Y:S01]  /*6dd0*/  FMUL R133, R133, R8 ;  /* 0x0000000885857220 */ /* 0x000fe20000400000 */
[----:B0-----:R-:W-:Y:S01]  /*6de0*/  F2FP.SATFINITE.E4M3.F32.PACK_AB_MERGE_C R7, RZ, R140, RZ ;  /* 0x0000008cff07723e */ /* 0x001fe200048070ff */
[----:B------:R-:W-:Y:S01]  /*6df0*/  @!P6 STG.E.U8 desc[UR20][R16.64+0x8], R141 ;  /* 0x0000088d1000e986 */ /* 0x000fe2000c101114 */
[C---:B------:R-:W-:Y:S01]  /*6e00*/  ISETP.LT.OR P6, PT, R31.reuse, 0xa, !P2 ;  /* 0x0000000a1f00780c */ /* 0x040fe200057c1670 */
[-C--:B------:R-:W-:Y:S01]  /*6e10*/  FMUL R132, R132, R8.reuse ;  /* 0x0000000884847220 */ /* 0x080fe20000400000 */
[----:B------:R-:W-:Y:S01]  /*6e20*/  F2FP.SATFINITE.E4M3.F32.PACK_AB_MERGE_C R135, RZ, R135, RZ ;  /* 0x00000087ff87723e */ /* 0x000fe200048070ff */
[----:B------:R0:W-:Y:S01]  /*6e30*/  @!P5 STG.E.U8 desc[UR20][R16.64+0x9], R7 ;  /* 0x000009071000d986 */ /* 0x0001e2000c101114 */
[----:B------:R-:W-:Y:S01]  /*6e40*/  ISETP.LT.OR P5, PT, R31, 0x11, !P1 ;  /* 0x000000111f00780c */ /* 0x000fe20004fa1670 */
[-C--:B------:R-:W-:Y:S01]  /*6e50*/  FMUL R131, R131, R8.reuse ;  /* 0x0000000883837220 */ /* 0x080fe20000400000 */
[----:B------:R-:W-:Y:S01]  /*6e60*/  F2FP.SATFINITE.E4M3.F32.PACK_AB_MERGE_C R133, RZ, R133, RZ ;  /* 0x00000085ff85723e */ /* 0x000fe200048070ff */
[----:B------:R-:W-:Y:S01]  /*6e70*/  FMUL R130, R130, R8 ;  /* 0x0000000882827220 */ /* 0x000fe20000400000 */
[----:B-1----:R-:W-:Y:S01]  /*6e80*/  F2FP.SATFINITE.E4M3.F32.PACK_AB_MERGE_C R25, RZ, R134, RZ ;  /* 0x00000086ff19723e */ /* 0x002fe200048070ff */
[----:B------:R-:W-:Y:S01]  /*6e90*/  @!P3 STG.E.U8 desc[UR20][R14.64+0x8], R139 ;  /* 0x0000088b0e00b986 */ /* 0x000fe2000c101114 */
[----:B------:R-:W-:Y:S01]  /*6ea0*/  ISETP.LT.OR P3, PT, R31, 0x12, !P1 ;  /* 0x000000121f00780c */ /* 0x000fe20004f61670 */
[-C--:B------:R-:W-:Y:S01]  /*6eb0*/  FMUL R129, R129, R8.reuse ;  /* 0x0000000881817220 */ /* 0x080fe20000400000 */
[----:B------:R-:W-:Y:S01]  /*6ec0*/  F2FP.SATFINITE.E4M3.F32.PACK_AB_MERGE_C R131, RZ, R131, RZ ;  /* 0x00000083ff83723e */ /* 0x000fe200048070ff */
[----:B------:R1:W-:Y:S01]  /*6ed0*/  @!P6 STG.E.U8 desc[UR20][R14.64+0x9], R27 ;  /* 0x0000091b0e00e986 */ /* 0x0003e2000c101114 */
[C---:B------:R-:W-:Y:S01]  /*6ee0*/  ISETP.LT.OR P6, PT, R31.reuse, 0x11, !P2 ;  /* 0x000000111f00780c */ /* 0x040fe200057c1670 */
[----:B------:R-:W-:Y:S01]  /*6ef0*/  FMUL R128, R128, R8 ;  /* 0x0000000880807220 */ /* 0x000fe20000400000 */
[----:B0-----:R-:W-:Y:S01]  /*6f00*/  F2FP.SATFINITE.E4M3.F32.PACK_AB_MERGE_C R7, RZ, R136, RZ ;  /* 0x00000088ff07723e */ /* 0x001fe200048070ff */
[----:B------:R-:W-:Y:S01]  /*6f10*/  @!P5 STG.E.U8 desc[UR20][R16.64+0x10], R137 ;  /* 0x000010891000d986 */ /* 0x000fe2000c101114 */
[----:B------:R-:W-:Y:S01]  /*6f20*/  ISETP.LT.OR P5, PT, R31, 0x12, !P2 ;  /* 0x000000121f00780c */ /* 0x000fe200057a1670 */
[-C--:B------:R-:W-:Y:S01]  /*6f30*/  FMUL R127, R127, R8.reuse ;  /* 0x000000087f7f7220 */ /* 0x080fe20000400000 */
[----:B------:R-:W-:Y:S01]  /*6f40*/  F2FP.SATFINITE.E4M3.F32.PACK_AB_MERGE_C R129, RZ, R129, RZ ;  /* 0x00000081ff81723e */ /* 0x000fe200048070ff */
[-C--:B------:R-:W-:Y:S01]  /*6f50*/  FMUL R126, R126, R8.reuse ;  /* 0x000000087e7e7220 */ /* 0x080fe20000400000 */
[-C--:B------:R-:W-:Y:S01]  /*6f60*/  FMUL R125, R125, R8.reuse ;  /* 0x000000087d7d7220 */ /* 0x080fe20000400000 */
[----:B------:R0:W-:Y:S01]  /*6f70*/  @!P3 STG.E.U8 desc[UR20][R16.64+0x11], R7 ;  /* 0x000011071000b986 */ /* 0x0001e2000c101114 */
[C---:B------:R-:W-:Y:S01]  /*6f80*/  ISETP.LT.OR P3, PT, R31.reuse, 0x19, !P1 ;  /* 0x000000191f00780c */ /* 0x040fe20004f61670 */
[----:B------:R-:W-:Y:S01]  /*6f90*/  FMUL R124, R124, R8 ;  /* 0x000000087c7c7220 */ /* 0x000fe20000400000 */
[----:B-1----:R-:W-:Y:S01]  /*6fa0*/  F2FP.SATFINITE.E4M3.F32.PACK_AB_MERGE_C R27, RZ, R132, RZ ;  /* 0x00000084ff1b723e */ /* 0x002fe200048070ff */
[----:B------:R-:W-:Y:S01]  /*6fb0*/  @!P6 STG.E.U8 desc[UR20][R14.64+0x10], R135 ;  /* 0x000010870e00e986 */ /* 0x000fe2000c101114 */
[----:B------:R-:W-:Y:S01]  /*6fc0*/  ISETP.LT.OR P6, PT, R31, 0x1a, !P1 ;  /* 0x0000001a1f00780c */ /* 0x000fe20004fc1670 */
[-C--:B------:R-:W-:Y:S01]  /*6fd0*/  FMUL R123, R123, R8.reuse ;  /* 0x000000087b7b7220 */ /* 0x080fe20000400000 */
[----:B------:R-:W-:Y:S01]  /*6fe0*/  F2FP.SATFINITE.E4M3.F32.PACK_AB_MERGE_C R127, RZ, R127, RZ ;  /* 0x0000007fff7f723e */ /* 0x000fe200048070ff */
[----:B------:R1:W-:Y:S01]  /*6ff0*/  @!P5 STG.E.U8 desc[UR20][R14.64+0x11], R25 ;  /* 0x000011190e00d986 */ /* 0x0003e2000c101114 */
[----:B------:R-:W-:Y:S01]  /*7000*/  ISETP.LT.OR P5, PT, R31, 0x19, !P2 ;  /* 0x000000191f00780c */ /* 0x000fe200057a1670 */
[-C--:B------:R-:W-:Y:S01]  /*7010*/  FMUL R122, R122, R8.reuse ;  /* 0x000000087a7a7220 */ /* 0x080fe20000400000 */
[----:B------:R-:W-:Y:S01]  /*7020*/  F2FP.SATFINITE.E4M3.F32.PACK_AB_MERGE_C R125, RZ, R125, RZ ;  /* 0x0000007dff7d723e */ /* 0x000fe200048070ff */
        /* <DEDUP_REMOVED lines=8> */
[----:B------:R-:W-:Y:S01]  /*70b0*/  FMUL R119, R119, R8 ;  /* 0x0000000877777220 */ /* 0x000fe20000400000 */
[----:B-1----:R-:W-:Y:S01]  /*70c0*/  F2FP.SATFINITE.E4M3.F32.PACK_AB_MERGE_C R25, RZ, R128, RZ ;  /* 0x00000080ff19723e */ /* 0x002fe200048070ff */
[----:B------:R-:W-:Y:S01]  /*70d0*/  @!P5 STG.E.U8 desc[UR20][R14.64+0x18], R131 ;  /* 0x000018830e00d986 */ /* 0x000fe2000c101114 */
[----:B------:R-:W-:Y:S01]  /*70e0*/  ISETP.LT.OR P5, PT, R31, 0x22, !P1 ;  /* 0x000000221f00780c */ /* 0x000fe20004fa1670 */
[-C--:B------:R-:W-:Y:S01]  /*70f0*/  FMUL R118, R118, R8.reuse ;  /* 0x0000000876767220 */ /* 0x080fe20000400000 */
[----:B------:R-:W-:Y:S01]  /*7100*/  F2FP.SATFINITE.E4M3.F32.PACK_AB_MERGE_C R121, RZ, R121, RZ ;  /* 0x00000079ff79723e */ /* 0x000fe200048070ff */
[-C--:B------:R-:W-:Y:S01]  /*7110*/  FMUL R117, R117, R8.reuse ;  /* 0x0000000875757220 */ /* 0x080fe20000400000 */
[----:B------:R-:W-:Y:S01]  /*7120*/  F2FP.SATFINITE.E4M3.F32.PACK_AB_MERGE_C R119, RZ, R119, RZ ;  /* 0x00000077ff77723e */ /* 0x000fe200048070ff */
[----:B------:R1:W-:Y:S01]  /*7130*/  @!P3 STG.E.U8 desc[UR20][R14.64+0x19], R7 ;  /* 0x000019070e00b986 */ /* 0x0003e2000c101114 */
[C---:B------:R-:W-:Y:S01]  /*7140*/  ISETP.LT.OR P3, PT, R31.reuse, 0x21, !P2 ;  /* 0x000000211f00780c */ /* 0x040fe20005761670 */
        /* <DEDUP_REMOVED lines=9> */
[----:B------:R-:W-:Y:S01]  /*71e0*/  FMUL R113, R113, R8 ;  /* 0x0000000871717220 */ /* 0x000fe20000400000 */
[----:B-1----:R-:W-:Y:S01]  /*71f0*/  F2FP.SATFINITE.E4M3.F32.PACK_AB_MERGE_C R7, RZ, R124, RZ ;  /* 0x0000007cff07723e */ /* 0x002fe200048070ff */
[-C--:B------:R-:W-:Y:S01]  /*7200*/  FMUL R112, R112, R8.reuse ;  /* 0x0000000870707220 */ /* 0x080fe20000400000 */
        /* <DEDUP_REMOVED lines=29> */
[----:B------:R-:W-:Y:S01]  /*73e0*/  ISETP.LT.OR P3, PT, R31, 0x32, !P2 ;  /* 0x000000321f00780c */ /* 0x000fe20005761670 */
[-C--:B------:R-:W-:Y:S01]  /*73f0*/  FMUL R103, R103, R8.reuse ;  /* 0x0000000867677220 */ /* 0x080fe20000400000 */
[----:B------:R-:W-:Y:S01]  /*7400*/  F2FP.SATFINITE.E4M3.F32.PACK_AB_MERGE_C R105, RZ, R105, RZ ;  /* 0x00000069ff69723e */ /* 0x000fe200048070ff */
[----:B------:R0:W-:Y:S01]  /*7410*/  @!P6 STG.E.U8 desc[UR20][R16.64+0x31], R27 ;  /* 0x0000311b1000e986 */ /* 0x0001e2000c101114 */
[C---:B------:R-:W-:Y:S01]  /*7420*/  ISETP.LT.OR P6, PT, R31.reuse, 0x39, !P1 ;  /* 0x000000391f00780c */ /* 0x040fe20004fc1670 */
[-C--:B------:R-:W-:Y:S01]  /*7430*/  FMUL R102, R102, R8.reuse ;  /* 0x0000000866667220 */ /* 0x080fe20000400000 */
[C---:B------:R-:W-:Y:S01]  /*7440*/  ISETP.LT.OR P1, PT, R31.reuse, 0x3a, !P1 ;  /* 0x0000003a1f00780c */ /* 0x040fe20004f21670 */
[----:B------:R-:W-:Y:S01]  /*7450*/  @!P5 STG.E.U8 desc[UR20][R14.64+0x30], R119 ;  /* 0x000030770e00d986 */ /* 0x000fe2000c101114 */
[C---:B------:R-:W-:Y:S01]  /*7460*/  ISETP.LT.OR P5, PT, R31.reuse, 0x39, !P2 ;  /* 0x000000391f00780c */ /* 0x040fe200057a1670 */
[-C--:B------:R-:W-:Y:S01]  /*7470*/  FMUL R100, R100, R8.reuse ;  /* 0x0000000864647220 */ /* 0x080fe20000400000 */
[----:B------:R-:W-:Y:S01]  /*7480*/  ISETP.LT.OR P2, PT, R31, 0x3a, !P2 ;  /* 0x0000003a1f00780c */ /* 0x000fe20005741670 */
[----:B------:R-:W-:Y:S01]  /*7490*/  FMUL R101, R101, R8 ;  /* 0x0000000865657220 */ /* 0x000fe20000400000 */
[----:B-1----:R-:W-:Y:S01]  /*74a0*/  F2FP.SATFINITE.E4M3.F32.PACK_AB_MERGE_C R25, RZ, R116, RZ ;  /* 0x00000074ff19723e */ /* 0x002fe200048070ff */
[----:B------:R1:W-:Y:S01]  /*74b0*/  @!P3 STG.E.U8 desc[UR20][R14.64+0x31], R7 ;  /* 0x000031070e00b986 */ /* 0x0003e2000c101114 */
[C---:B------:R-:W-:Y:S01]  /*74c0*/  ISETP.GE.AND P3, PT, R32.reuse, 0x89, PT ;  /* 0x000000892000780c */ /* 0x040fe20003f66270 */
[----:B------:R-:W-:Y:S01]  /*74d0*/  FMUL R99, R99, R8 ;  /* 0x0000000863637220 */ /* 0x000fe20000400000 */
[----:B0-----:R-:W-:Y:S01]  /*74e0*/  F2FP.SATFINITE.E4M3.F32.PACK_AB_MERGE_C R27, RZ, R114, RZ ;  /* 0x00000072ff1b723e */ /* 0x001fe200048070ff */
[----:B------:R-:W-:Y:S01]  /*74f0*/  @!P6 STG.E.U8 desc[UR20][R16.64+0x38], R117 ;  /* 0x000038751000e986 */ /* 0x000fe2000c101114 */
[----:B------:R-:W-:Y:S01]  /*7500*/  ISETP.GE.AND P6, PT, R32, 0x81, PT ;  /* 0x000000812000780c */ /* 0x000fe20003fc6270 */
[-C--:B------:R-:W-:Y:S01]  /*7510*/  FMUL R98, R98, R8.reuse ;  /* 0x0000000862627220 */ /* 0x080fe20000400000 */
[----:B------:R-:W-:Y:S01]  /*7520*/  F2FP.SATFINITE.E4M3.F32.PACK_AB_MERGE_C R103, RZ, R103, RZ ;  /* 0x00000067ff67723e */ /* 0x000fe200048070ff */
[----:B------:R0:W-:Y:S01]  /*7530*/  @!P1 STG.E.U8 desc[UR20][R16.64+0x39], R25 ;  /* 0x0000391910009986 */ /* 0x0001e2000c101114 */
[----:B------:R-:W-:Y:S01]  /*7540*/  ISETP.LT.OR P1, PT, R31, 0x1, !P6 ;  /* 0x000000011f00780c */ /* 0x000fe20007721670 */
[-C--:B------:R-:W-:Y:S01]  /*7550*/  FMUL R97, R97, R8.reuse ;  /* 0x0000000861617220 */ /* 0x080fe20000400000 */
[----:B------:R-:W-:Y:S01]  /*7560*/  F2FP.SATFINITE.E4M3.F32.PACK_AB_MERGE_C R101, RZ, R101, RZ ;  /* 0x00000065ff65723e */ /* 0x000fe200048070ff */
[----:B------:R-:W-:Y:S01]  /*7570*/  @!P2 STG.E.U8 desc[UR20][R14.64+0x39], R27 ;  /* 0x0000391b0e00a986 */ /* 0x000fe2000c101114 */
[C---:B------:R-:W-:Y:S01]  /*7580*/  ISETP.LT.OR P2, PT, R31.reuse, 0x2, !P6 ;  /* 0x000000021f00780c */ /* 0x040fe20007741670 */
[----:B------:R-:W-:Y:S01]  /*7590*/  FMUL R96, R96, R8 ;  /* 0x0000000860607220 */ /* 0x000fe20000400000 */
[----:B-1----:R-:W-:Y:S01]  /*75a0*/  F2FP.SATFINITE.E4M3.F32.PACK_AB_MERGE_C R7, RZ, R112, RZ ;  /* 0x00000070ff07723e */ /* 0x002fe200048070ff */
        /* <DEDUP_REMOVED lines=45> */
[----:B------:R-:W-:Y:S01]  /*7880*/  FMUL R20, R20, R8 ;  /* 0x0000000814147220 */ /* 0x000fe20000400000 */
[----:B------:R-:W-:-:S03]  /*7890*/  F2FP.SATFINITE.E4M3.F32.PACK_AB_MERGE_C R19, RZ, R19, RZ ;  /* 0x00000013ff13723e */ /* 0x000fc600048070ff */
[----:B------:R-:W-:Y:S02]  /*78a0*/  F2FP.SATFINITE.E4M3.F32.PACK_AB_MERGE_C R21, RZ, R21, RZ ;  /* 0x00000015ff15723e */ /* 0x000fe400048070ff */
[----:B-1----:R-:W-:Y:S01]  /*78b0*/  F2FP.SATFINITE.E4M3.F32.PACK_AB_MERGE_C R7, RZ, R100, RZ ;  /* 0x00000064ff07723e */ /* 0x002fe200048070ff */
[----:B------:R0:W-:Y:S01]  /*78c0*/  @!P2 STG.E.U8 desc[UR20][R12.64+0x11], R15 ;  /* 0x0000110f0c00a986 */ /* 0x0001e2000c101114 */
[----:B------:R-:W-:-:S03]  /*78d0*/  ISETP.LT.OR P2, PT, R31, 0x1a, !P6 ;  /* 0x0000001a1f00780c */ /* 0x000fc60007741670 */
[----:B------:R-:W-:Y:S01]  /*78e0*/  @!P1 STG.E.U8 desc[UR20][R10.64+0x10], R103 ;  /* 0x000010670a009986 */ /* 0x000fe2000c101114 */
[----:B------:R-:W-:-:S03]  /*78f0*/  ISETP.LT.OR P1, PT, R31, 0x19, !P6 ;  /* 0x000000191f00780c */ /* 0x000fc60007721670 */
[----:B------:R1:W-:Y:S01]  /*7900*/  @!P5 STG.E.U8 desc[UR20][R10.64+0x11], R17 ;  /* 0x000011110a00d986 */ /* 0x0003e2000c101114 */
[----:B------:R-:W-:Y:S02]  /*7910*/  ISETP.LT.OR P5, PT, R31, 0x19, !P3 ;  /* 0x000000191f00780c */ /* 0x000fe40005fa1670 */
[----:B0-----:R-:W-:-:S03]  /*7920*/  F2FP.SATFINITE.E4M3.F32.PACK_AB_MERGE_C R15, RZ, R98, RZ ;  /* 0x00000062ff0f723e */ /* 0x001fc600048070ff */
[----:B------:R0:W-:Y:S01]  /*7930*/  @!P2 STG.E.U8 desc[UR20][R12.64+0x19], R7 ;  /* 0x000019070c00a986 */ /* 0x0001e2000c101114 */
[----:B------:R-:W-:-:S03]  /*7940*/  ISETP.LT.OR P2, PT, R31, 0x1a, !P3 ;  /* 0x0000001a1f00780c */ /* 0x000fc60005f41670 */
[----:B------:R-:W-:Y:S01]  /*7950*/  @!P1 STG.E.U8 desc[UR20][R12.64+0x18], R101 ;  /* 0x000018650c009986 */ /* 0x000fe2000c101114 */
[C---:B------:R-:W-:Y:S02]  /*7960*/  ISETP.LT.OR P1, PT, R31.reuse, 0x21, !P6 ;  /* 0x000000211f00780c */ /* 0x040fe40007721670 */
[----:B-1----:R-:W-:Y:S01]  /*7970*/  F2FP.SATFINITE.E4M3.F32.PACK_AB_MERGE_C R17, RZ, R96, RZ ;  /* 0x00000060ff11723e */ /* 0x002fe200048070ff */
[----:B------:R-:W-:Y:S01]  /*7980*/  @!P5 STG.E.U8 desc[UR20][R10.64+0x18], R99 ;  /* 0x000018630a00d986 */ /* 0x000fe2000c101114 */
[----:B------:R-:W-:Y:S02]  /*7990*/  ISETP.LT.OR P5, PT, R31, 0x22, !P6 ;  /* 0x000000221f00780c */ /* 0x000fe400077a1670 */
[----:B0-----:R-:W-:-:S03]  /*79a0*/  F2FP.SATFINITE.E4M3.F32.PACK_AB_MERGE_C R7, RZ, R94, RZ ;  /* 0x0000005eff07723e */ /* 0x001fc600048070ff */
        /* <DEDUP_REMOVED lines=21> */
[----:B0-----:R-:W-:-:S07]  /*7b00*/  F2FP.SATFINITE.E4M3.F32.PACK_AB_MERGE_C R15, RZ, R18, RZ ;  /* 0x00000012ff0f723e */ /* 0x001fce00048070ff */
[----:B------:R-:W-:Y:S01]  /*7b10*/  @!P1 STG.E.U8 desc[UR20][R12.64+0x30], R89 ;  /* 0x000030590c009986 */ /* 0x000fe2000c101114 */
[C---:B------:R-:W-:Y:S02]  /*7b20*/  ISETP.LT.OR P1, PT, R31.reuse, 0x39, !P6 ;  /* 0x000000391f00780c */ /* 0x040fe40007721670 */
[C---:B------:R-:W-:Y:S01]  /*7b30*/  ISETP.LT.OR P6, PT, R31.reuse, 0x3a, !P6 ;  /* 0x0000003a1f00780c */ /* 0x040fe200077c1670 */
[----:B------:R0:W-:Y:S01]  /*7b40*/  @!P5 STG.E.U8 desc[UR20][R12.64+0x31], R7 ;  /* 0x000031070c00d986 */ /* 0x0001e2000c101114 */
[C---:B------:R-:W-:Y:S02]  /*7b50*/  ISETP.LT.OR P5, PT, R31.reuse, 0x32, !P3 ;  /* 0x000000321f00780c */ /* 0x040fe40005fa1670 */
[----:B-1----:R-:W-:Y:S01]  /*7b60*/  F2FP.SATFINITE.E4M3.F32.PACK_AB_MERGE_C R17, RZ, R20, RZ ;  /* 0x00000014ff11723e */ /* 0x002fe200048070ff */
[----:B------:R1:W-:Y:S01]  /*7b70*/  @!P2 STG.E.U8 desc[UR20][R10.64+0x30], R23 ;  /* 0x000030170a00a986 */ /* 0x0003e2000c101114 */
[C---:B------:R-:W-:Y:S02]  /*7b80*/  ISETP.LT.OR P2, PT, R31.reuse, 0x39, !P3 ;  /* 0x000000391f00780c */ /* 0x040fe40005f41670 */
[----:B------:R-:W-:-:S02]  /*7b90*/  ISETP.LT.OR P3, PT, R31, 0x3a, !P3 ;  /* 0x0000003a1f00780c */ /* 0x000fc40005f61670 */
[----:B0-----:R-:W-:-:S05]  /*7ba0*/  F2FP.SATFINITE.E4M3.F32.PACK_AB_MERGE_C R7, RZ, R22, RZ ;  /* 0x00000016ff07723e */ /* 0x001fca00048070ff */
[----:B------:R1:W-:Y:S04]  /*7bb0*/  @!P5 STG.E.U8 desc[UR20][R10.64+0x31], R7 ;  /* 0x000031070a00d986 */ /* 0x0003e8000c101114 */
[----:B------:R1:W-:Y:S04]  /*7bc0*/  @!P1 STG.E.U8 desc[UR20][R12.64+0x38], R19 ;  /* 0x000038130c009986 */ /* 0x0003e8000c101114 */
[----:B------:R1:W-:Y:S04]  /*7bd0*/  @!P6 STG.E.U8 desc[UR20][R12.64+0x39], R15 ;  /* 0x0000390f0c00e986 */ /* 0x0003e8000c101114 */
[----:B------:R1:W-:Y:S04]  /*7be0*/  @!P2 STG.E.U8 desc[UR20][R10.64+0x38], R21 ;  /* 0x000038150a00a986 */ /* 0x0003e8000c101114 */
[----:B------:R1:W-:Y:S02]  /*7bf0*/  @!P3 STG.E.U8 desc[UR20][R10.64+0x39], R17 ;  /* 0x000039110a00b986 */ /* 0x0003e4000c101114 */
.L_x_167:
[----:B------:R-:W-:Y:S05]  /*7c00*/  BSYNC B0 ;  /* 0x0000000000007941 */ /* 0x000fea0003800000 */
.L_x_37:
[----:B------:R-:W-:Y:S01]  /*7c10*/  ULDC UR6, c[0x0][0xc] ;  /* 0x0000030000067ab9 */ /* 0x000fe20000000800 */
[----:B------:R-:W-:Y:S01]  /*7c20*/  ULDC UR7, c[0x0][0x10] ;  /* 0x0000040000077ab9 */ /* 0x000fe20000000800 */
[----:B01-34-:R-:W0:Y:S01]  /*7c30*/  LDC R7, c[0x0][0x14] ;  /* 0x00000500ff077b82 */ /* 0x01be220000000800 */
[----:B------:R-:W-:Y:S01]  /*7c40*/  UIMAD.WIDE.U32 UR6, UR6, UR7, URZ ;  /* 0x00000007060672a5 */ /* 0x000fe2000f8e003f */
[----:B------:R-:W-:Y:S02]  /*7c50*/  IMAD.MOV.U32 R10, RZ, RZ, -0x1 ;  /* 0xffffffffff0a7424 */ /* 0x000fe400078e00ff */
[----:B------:R-:W-:-:S03]  /*7c60*/  IMAD.MOV.U32 R6, RZ, RZ, -0x1 ;  /* 0xffffffffff067424 */ /* 0x000fc600078e00ff */
[----:B0-----:R-:W-:-:S04]  /*7c70*/  IMAD.WIDE.U32 R2, R7, UR6, R2 ;  /* 0x0000000607027c25 */ /* 0x001fc8000f8e0002 */
[----:B------:R-:W-:Y:S01]  /*7c80*/  IMAD R7, R7, UR7, RZ ;  /* 0x0000000707077c24 */ /* 0x000fe2000f8e02ff */
[----:B------:R-:W-:Y:S02]  /*7c90*/  ULDC.64 UR6, c[0x0][0x650] ;  /* 0x0001940000067ab9 */ /* 0x000fe40000000a00 */
[----:B------:R-:W-:Y:S01]  /*7ca0*/  ISETP.GE.U32.AND P1, PT, R2, UR6, PT ;  /* 0x0000000602007c0c */ /* 0x000fe2000bf26070 */
[--C-:B------:R-:W-:Y:S01]  /*7cb0*/  IMAD.IADD R3, R3, 0x1, R7.reuse ;  /* 0x0000000103037824 */ /* 0x100fe200078e0207 */
[----:B------:R-:W-:-:S04]  /*7cc0*/  PRMT R7, RZ, 0x7610, R7 ;  /* 0x00007610ff077816 */ /* 0x000fc80000000007 */
[----:B------:R-:W-:-:S13]  /*7cd0*/  ISETP.GE.U32.AND.EX P1, PT, R3, UR7, PT, P1 ;  /* 0x0000000703007c0c */ /* 0x000fda000bf26110 */
[----:B------:R-:W-:Y:S05]  /*7ce0*/  @P1 BRA `(.L_x_168) ;  /* 0x0000000400601947 */ /* 0x000fea0003800000 */
[----:B------:R-:W0:Y:S01]  /*7cf0*/  S2R R20, SR_CTAID.X ;  /* 0x0000000000147919 */ /* 0x000e220000002500 */
[----:B------:R-:W1:Y:S01]  /*7d00*/  LDC.64 R14, c[0x0][0x628] ;  /* 0x00018a00ff0e7b82 */ /* 0x000e620000000a00 */
[----:B------:R-:W-:Y:S01]  /*7d10*/  ULDC UR6, c[0x0][0x150] ;  /* 0x0000540000067ab9 */ /* 0x000fe20000000800 */
[----:B-----5:R-:W-:Y:S01]  /*7d20*/  IMAD.MOV.U32 R12, RZ, RZ, R2 ;  /* 0x000000ffff0c7224 */ /* 0x020fe200078e0002 */
[----:B------:R-:W3:Y:S01]  /*7d30*/  S2R R22, SR_CTAID.Y ;  /* 0x0000000000167919 */ /* 0x000ee20000002600 */
[----:B------:R-:W-:-:S04]  /*7d40*/  IMAD.MOV.U32 R13, RZ, RZ, R3 ;  /* 0x000000ffff0d7224 */ /* 0x000fc800078e0003 */
[----:B------:R-:W4:Y:S08]  /*7d50*/  LDC R23, c[0x0][0x144] ;  /* 0x00005100ff177b82 */ /* 0x000f300000000800 */
[----:B--2---:R-:W2:Y:S08]  /*7d60*/  LDC R16, c[0x0][0x630] ;  /* 0x00018c00ff107b82 */ /* 0x004eb00000000800 */
[----:B------:R-:W2:Y:S01]  /*7d70*/  LDC.64 R18, c[0x0][0x620] ;  /* 0x00018800ff127b82 */ /* 0x000ea20000000a00 */
[----:B-1----:R-:W-:-:S04]  /*7d80*/  ISETP.NE.U32.AND P1, PT, R14, RZ, PT ;  /* 0x000000ff0e00720c */ /* 0x002fc80003f25070 */
[----:B------:R-:W-:Y:S02]  /*7d90*/  ISETP.NE.AND.EX P1, PT, R15, RZ, PT, P1 ;  /* 0x000000ff0f00720c */ /* 0x000fe40003f25310 */
[----:B0-----:R-:W-:-:S05]  /*7da0*/  I2FP.F32.U32 R6, R20 ;  /* 0x0000001400067245 */ /* 0x001fca0000201000 */
[----:B------:R-:W-:-:S04]  /*7db0*/  FMUL R6, R6, UR6 ;  /* 0x0000000606067c20 */ /* 0x000fc80008400000 */
[----:B------:R0:W1:Y:S02]  /*7dc0*/  F2I.U32.TRUNC.NTZ R21, R6 ;  /* 0x0000000600157305 */ /* 0x000064000020f000 */
[----:B---34-:R-:W-:Y:S05]  /*7dd0*/  @!P1 BRA `(.L_x_169) ;  /* 0x0000000000289947 */ /* 0x018fea0003800000 */
[----:B------:R-:W3:Y:S02]  /*7de0*/  LDC R7, c[0x0][0x634] ;  /* 0x00018d00ff077b82 */ /* 0x000ee40000000800 */
[----:B---3--:R-:W-:-:S05]  /*7df0*/  IADD3 R13, P1, R2, R7, RZ ;  /* 0x00000007020d7210 */ /* 0x008fca0007f3e0ff */
[----:B------:R-:W-:-:S04]  /*7e00*/  IMAD.X R17, RZ, RZ, R3, P1 ;  /* 0x000000ffff117224 */ /* 0x000fc800008e0603 */
[----:B0-----:R-:W-:-:S04]  /*7e10*/  IMAD.WIDE.U32 R6, R17, R14, RZ ;  /* 0x0000000e11067225 */ /* 0x001fc800078e00ff */
[----:B------:R-:W-:-:S04]  /*7e20*/  IMAD.WIDE.U32 R10, P1, R13, R15, R6 ;  /* 0x0000000f0d0a7225 */ /* 0x000fc80007820006 */
[----:B------:R-:W-:-:S04]  /*7e30*/  IMAD.WIDE.U32 R6, R13, R14, RZ ;  /* 0x0000000e0d067225 */ /* 0x000fc800078e00ff */
[----:B------:R-:W-:Y:S01]  /*7e40*/  IMAD.X R13, RZ, RZ, RZ, P1 ;  /* 0x000000ffff0d7224 */ /* 0x000fe200008e06ff */
[----:B------:R-:W-:Y:S01]  /*7e50*/  IADD3 RZ, P1, R7, R10, RZ ;  /* 0x0000000a07ff7210 */ /* 0x000fe20007f3e0ff */
[----:B------:R-:W-:-:S04]  /*7e60*/  IMAD.MOV.U32 R12, RZ, RZ, R11 ;  /* 0x000000ffff0c7224 */ /* 0x000fc800078e000b */
[----:B------:R-:W-:-:S08]  /*7e70*/  IMAD.WIDE.U32.X R12, R17, R15, R12, P1 ;  /* 0x0000000f110c7225 */ /* 0x000fd000008e040c */
.L_x_169:
[----:B------:R-:W3:Y:S01]  /*7e80*/  LDC.64 R28, c[0x0][0x640] ;  /* 0x00019000ff1c7b82 */ /* 0x000ee20000000a00 */
[-C--:B--2---:R-:W-:Y:S01]  /*7e90*/  SHF.R.U64 R17, R12, R16.reuse, R13 ;  /* 0x000000100c117219 */ /* 0x084fe2000000120d */
[----:B-1----:R-:W-:Y:S01]  /*7ea0*/  IMAD.MOV R21, RZ, RZ, -R21 ;  /* 0x000000ffff157224 */ /* 0x002fe200078e0a15 */
[----:B0-----:R-:W-:Y:S01]  /*7eb0*/  SHF.R.U32.HI R6, RZ, R16, R13 ;  /* 0x00000010ff067219 */ /* 0x001fe2000001160d */
[----:B------:R-:W-:Y:S01]  /*7ec0*/  ULDC UR6, c[0x0][0x154] ;  /* 0x0000550000067ab9 */ /* 0x000fe20000000800 */
[----:B------:R-:W-:Y:S01]  /*7ed0*/  IADD3 R11, P1, RZ, -R17, RZ ;  /* 0x80000011ff0b7210 */ /* 0x000fe20007f3e0ff */
[----:B------:R-:W-:Y:S02]  /*7ee0*/  IMAD R23, R23, R21, R20 ;  /* 0x0000001517177224 */ /* 0x000fe400078e0214 */
[----:B------:R-:W0:Y:S01]  /*7ef0*/  LDC R12, c[0x0][0x618] ;  /* 0x00018600ff0c7b82 */ /* 0x000e220000000800 */
[----:B------:R-:W-:Y:S02]  /*7f00*/  IMAD.MOV.U32 R13, RZ, RZ, 0x1 ;  /* 0x00000001ff0d7424 */ /* 0x000fe400078e00ff */
[----:B------:R-:W-:-:S04]  /*7f10*/  IMAD.X R7, RZ, RZ, ~R6, P1 ;  /* 0x000000ffff077224 */ /* 0x000fc800008e0e06 */
[-C--:B------:R-:W-:Y:S01]  /*7f20*/  IMAD R10, R7, R18.reuse, RZ ;  /* 0x00000012070a7224 */ /* 0x080fe200078e02ff */
[----:B------:R-:W1:Y:S01]  /*7f30*/  LDC R24, c[0x0][0x608] ;  /* 0x00018200ff187b82 */ /* 0x000e620000000800 */
[----:B------:R-:W-:-:S04]  /*7f40*/  IMAD.WIDE.U32 R6, R11, R18, R2 ;  /* 0x000000120b067225 */ /* 0x000fc800078e0002 */
[----:B------:R-:W-:Y:S01]  /*7f50*/  IMAD R11, R11, R19, R10 ;  /* 0x000000130b0b7224 */ /* 0x000fe200078e020a */
[----:B------:R-:W-:Y:S02]  /*7f60*/  I2FP.F32.U32 R10, R22 ;  /* 0x00000016000a7245 */ /* 0x000fe40000201000 */
[----:B------:R-:W2:Y:S01]  /*7f70*/  LDC R26, c[0x0][0x658] ;  /* 0x00019600ff1a7b82 */ /* 0x000ea20000000800 */
[----:B------:R-:W-:Y:S01]  /*7f80*/  IMAD.IADD R7, R7, 0x1, R11 ;  /* 0x0000000107077824 */ /* 0x000fe200078e020b */
[----:B---3--:R-:W-:Y:S01]  /*7f90*/  ISETP.NE.U32.AND P1, PT, R28, RZ, PT ;  /* 0x000000ff1c00720c */ /* 0x008fe20003f25070 */
[----:B------:R-:W-:Y:S01]  /*7fa0*/  FMUL R10, R10, UR6 ;  /* 0x000000060a0a7c20 */ /* 0x000fe20008400000 */
[----:B------:R-:W-:Y:S02]  /*7fb0*/  IMAD.MOV.U32 R11, RZ, RZ, -0x1 ;  /* 0xffffffffff0b7424 */ /* 0x000fe400078e00ff */
[----:B------:R-:W-:Y:S01]  /*7fc0*/  ISETP.NE.AND.EX P1, PT, R29, RZ, PT, P1 ;  /* 0x000000ff1d00720c */ /* 0x000fe20003f25310 */
[----:B------:R3:W4:Y:S01]  /*7fd0*/  F2I.U32.TRUNC.NTZ R19, R10 ;  /* 0x0000000a00137305 */ /* 0x000722000020f000 */
[----:B------:R-:W3:Y:S01]  /*7fe0*/  LDC R21, c[0x0][0x148] ;  /* 0x00005200ff157b82 */ /* 0x000ee20000000800 */
[----:B0-----:R-:W-:-:S02]  /*7ff0*/  SHF.R.U64 R16, R6, R12, R7 ;  /* 0x0000000c06107219 */ /* 0x001fc40000001207 */
[----:B------:R-:W-:-:S05]  /*8000*/  SHF.R.U32.HI R7, RZ, R12, R7 ;  /* 0x0000000cff077219 */ /* 0x000fca0000011607 */
[----:B------:R-:W0:Y:S01]  /*8010*/  LDC R20, c[0x0][0x600] ;  /* 0x00018000ff147b82 */ /* 0x000e220000000800 */
[-CC-:B-1----:R-:W-:Y:S02]  /*8020*/  SHF.R.U64 R14, R16, R24.reuse, R7.reuse ;  /* 0x00000018100e7219 */ /* 0x182fe40000001207 */
[----:B------:R-:W-:-:S05]  /*8030*/  SHF.R.U32.HI R7, RZ, R24, R7 ;  /* 0x00000018ff077219 */ /* 0x000fca0000011607 */
[----:B------:R-:W1:Y:S01]  /*8040*/  LDC R27, c[0x0][0x648] ;  /* 0x00019200ff1b7b82 */ /* 0x000e620000000800 */
[-CC-:B--2---:R-:W-:Y:S02]  /*8050*/  SHF.R.U64 R18, R14, R26.reuse, R7.reuse ;  /* 0x0000001a0e127219 */ /* 0x184fe40000001207 */
[-C--:B------:R-:W-:Y:S02]  /*8060*/  SHF.L.U32 R11, R11, R26.reuse, RZ ;  /* 0x0000001a0b0b7219 */ /* 0x080fe400000006ff */
[-C--:B------:R-:W-:Y:S01]  /*8070*/  SHF.R.U32.HI R7, RZ, R26.reuse, R7 ;  /* 0x0000001aff077219 */ /* 0x080fe20000011607 */
[----:B------:R-:W-:Y:S01]  /*8080*/  IMAD.MOV.U32 R6, RZ, RZ, R18 ;  /* 0x000000ffff067224 */ /* 0x000fe200078e0012 */
[----:B------:R-:W-:Y:S01]  /*8090*/  SHF.L.U32 R30, R13, R26, RZ ;  /* 0x0000001a0d1e7219 */ /* 0x000fe200000006ff */
[----:B------:R-:W2:Y:S01]  /*80a0*/  LDC R31, c[0x0][0x638] ;  /* 0x00018e00ff1f7b82 */ /* 0x000ea20000000800 */
[----:B------:R-:W-:-:S07]  /*80b0*/  LOP3.LUT R25, RZ, R11, RZ, 0x33, !PT ;  /* 0x0000000bff197212 */ /* 0x000fce00078e33ff */
[----:B------:R-:W0:Y:S01]  /*80c0*/  LDC R32, c[0x0][0x610] ;  /* 0x00018400ff207b82 */ /* 0x000e220000000800 */
[----:B----4-:R-:W-:Y:S05]  /*80d0*/  @!P1 BRA `(.L_x_170) ;  /* 0x0000000000289947 */ /* 0x010fea0003800000 */
[----:B------:R-:W4:Y:S02]  /*80e0*/  LDC R13, c[0x0][0x64c] ;  /* 0x00019300ff0d7b82 */ /* 0x000f240000000800 */
[----:B----4-:R-:W-:-:S05]  /*80f0*/  IADD3 R13, P1, R18, R13, RZ ;  /* 0x0000000d120d7210 */ /* 0x010fca0007f3e0ff */
[----:B------:R-:W-:-:S04]  /*8100*/  IMAD.X R15, RZ, RZ, R7, P1 ;  /* 0x000000ffff0f7224 */ /* 0x000fc800008e0607 */
[----:B------:R-:W-:-:S04]  /*8110*/  IMAD.WIDE.U32 R6, R15, R28, RZ ;  /* 0x0000001c0f067225 */ /* 0x000fc800078e00ff */
[----:B---3--:R-:W-:-:S04]  /*8120*/  IMAD.WIDE.U32 R10, P1, R13, R29, R6 ;  /* 0x0000001d0d0a7225 */ /* 0x008fc80007820006 */
[----:B------:R-:W-:-:S04]  /*8130*/  IMAD.WIDE.U32 R6, R13, R28, RZ ;  /* 0x0000001c0d067225 */ /* 0x000fc800078e00ff */
[----:B------:R-:W-:Y:S01]  /*8140*/  IMAD.X R13, RZ, RZ, RZ, P1 ;  /* 0x000000ffff0d7224 */ /* 0x000fe200008e06ff */
[----:B------:R-:W-:Y:S01]  /*8150*/  IADD3 RZ, P1, R7, R10, RZ ;  /* 0x0000000a07ff7210 */ /* 0x000fe20007f3e0ff */
[----:B------:R-:W-:-:S04]  /*8160*/  IMAD.MOV.U32 R12, RZ, RZ, R11 ;  /* 0x000000ffff0c7224 */ /* 0x000fc800078e000b */
[----:B------:R-:W-:-:S08]  /*8170*/  IMAD.WIDE.U32.X R6, R15, R29, R12, P1 ;  /* 0x0000001d0f067225 */ /* 0x000fd000008e040c */
.L_x_170:
[----:B-1----:R-:W-:Y:S01]  /*8180*/  SHF.R.U64 R6, R6, R27, R7 ;  /* 0x0000001b06067219 */ /* 0x002fe20000001207 */
[----:B0-----:R-:W-:Y:S01]  /*8190*/  VIADD R13, R20, 0xffffffff ;  /* 0xffffffff140d7836 */ /* 0x001fe20000000000 */
[----:B------:R-:W-:Y:S01]  /*81a0*/  LOP3.LUT R11, R14, R25, RZ, 0xc0, !PT ;  /* 0x000000190e0b7212 */ /* 0x000fe200078ec0ff */
[----:B------:R-:W-:Y:S02]  /*81b0*/  IMAD.MOV R19, RZ, RZ, -R19 ;  /* 0x000000ffff137224 */ /* 0x000fe400078e0a13 */
[----:B------:R-:W-:Y:S02]  /*81c0*/  IMAD.MOV R7, RZ, RZ, -R6 ;  /* 0x000000ffff077224 */ /* 0x000fe400078e0a06 */
[----:B------:R-:W-:Y:S01]  /*81d0*/  IMAD R30, R30, R6, R11 ;  /* 0x000000061e1e7224 */ /* 0x000fe200078e020b */
[----:B------:R-:W-:Y:S01]  /*81e0*/  LOP3.LUT R11, R16, R13, RZ, 0xc0, !PT ;  /* 0x0000000d100b7212 */ /* 0x000fe200078ec0ff */
[----:B---3--:R-:W-:Y:S02]  /*81f0*/  @P4 IMAD R23, R21, R19, R22 ;  /* 0x0000001315174224 */ /* 0x008fe400078e0216 */
[----:B--2---:R-:W-:-:S02]  /*8200*/  IMAD R6, R7, R31, R18 ;  /* 0x0000001f07067224 */ /* 0x004fc400078e0212 */
[----:B------:R-:W-:Y:S02]  /*8210*/  IMAD R30, R30, R32, R23 ;  /* 0x000000201e1e7224 */ /* 0x000fe400078e0217 */
[----:B------:R-:W-:Y:S02]  /*8220*/  IMAD R11, R6, R20, R11 ;  /* 0x00000014060b7224 */ /* 0x000fe400078e020b */
[----:B------:R-:W-:Y:S02]  /*8230*/  IMAD.MOV.U32 R7, RZ, RZ, 0x1 ;  /* 0x00000001ff077424 */ /* 0x000fe400078e00ff */
[----:B------:R-:W-:Y:S01]  /*8240*/  IMAD.MOV.U32 R6, RZ, RZ, R17 ;  /* 0x000000ffff067224 */ /* 0x000fe200078e0011 */
[----:B------:R-:W-:Y:S02]  /*8250*/  SEL R10, R11, R30, !P4 ;  /* 0x0000001e0b0a7207 */ /* 0x000fe40006000000 */
[----:B------:R-:W-:-:S07]  /*8260*/  SEL R30, R30, R11, !P4 ;  /* 0x0000000b1e1e7207 */ /* 0x000fce0006000000 */
.L_x_168:
[----:B------:R-:W-:Y:S01]  /*8270*/  LOP3.LUT P1, RZ, R7, 0xff, RZ, 0xc0, !PT ;  /* 0x000000ff07ff7812 */ /* 0x000fe2000782c0ff */
[----:B------:R-:W-:-:S12]  /*8280*/  IMAD.MOV.U32 R7, RZ, RZ, R30 ;  /* 0x000000ffff077224 */ /* 0x000fd800078e001e */
[----:B------:R-:W-:Y:S05]  /*8290*/  @P1 BRA `(.L_x_171) ;  /* 0xffffff8c00b41947 */ /* 0x000fea000383ffff */
[----:B------:R-:W-:Y:S05]  /*82a0*/  EXIT ;  /* 0x000000000000794d */ /* 0x000fea0003800000 */
.L_x_7:
[----:B0-----:R-:W-:Y:S01]  /*82b0*/  ULDC.64 UR4, c[0x0][0x650] ;  /* 0x0001940000047ab9 */ /* 0x001fe20000000a00 */
        /* <DEDUP_REMOVED lines=25> */
.L_x_173:
[----:B------:R-:W0:Y:S01]  /*8450*/  LDC.64 R28, c[0x0][0x640] ;  /* 0x00019000ff1c7b82 */ /* 0x000e220000000a00 */
[-CC-:B------:R-:W-:Y:S01]  /*8460*/  SHF.R.U64 R21, R16, R10.reuse, R17.reuse ;  /* 0x0000000a10157219 */ /* 0x180fe20000001211 */
[----:B------:R-:W-:Y:S01]  /*8470*/  IMAD.MOV.U32 R27, RZ, RZ, 0x1 ;  /* 0x00000001ff1b7424 */ /* 0x000fe200078e00ff */
[----:B------:R-:W-:Y:S02]  /*8480*/  SHF.R.U32.HI R5, RZ, R10, R17 ;  /* 0x0000000aff057219 */ /* 0x000fe40000011611 */
[----:B------:R-:W-:-:S03]  /*8490*/  IADD3 R7, P0, RZ, -R21, RZ ;  /* 0x80000015ff077210 */ /* 0x000fc60007f1e0ff */
[----:B------:R-:W1:Y:S02]  /*84a0*/  LDC R14, c[0x0][0x618] ;  /* 0x00018600ff0e7b82 */ /* 0x000e640000000800 */
[----:B------:R-:W-:Y:S02]  /*84b0*/  IMAD.X R5, RZ, RZ, ~R5, P0 ;  /* 0x000000ffff057224 */ /* 0x000fe400000e0e05 */
[----:B------:R-:W-:-:S04]  /*84c0*/  IMAD.WIDE.U32 R12, R7, R24, R2 ;  /* 0x00000018070c7225 */ /* 0x000fc800078e0002 */
[----:B------:R-:W2:Y:S01]  /*84d0*/  LDC R16, c[0x0][0x608] ;  /* 0x00018200ff107b82 */ /* 0x000ea20000000800 */
[----:B------:R-:W-:-:S04]  /*84e0*/  IMAD R10, R5, R24, RZ ;  /* 0x00000018050a7224 */ /* 0x000fc800078e02ff */
[----:B------:R-:W-:Y:S02]  /*84f0*/  IMAD R5, R7, R25, R10 ;  /* 0x0000001907057224 */ /* 0x000fe400078e020a */
[----:B------:R-:W-:Y:S01]  /*8500*/  IMAD.MOV.U32 R7, RZ, RZ, -0x1 ;  /* 0xffffffffff077424 */ /* 0x000fe200078e00ff */
[----:B------:R-:W3:Y:S01]  /*8510*/  LDC R26, c[0x0][0x658] ;  /* 0x00019600ff1a7b82 */ /* 0x000ee20000000800 */
[----:B------:R-:W-:Y:S01]  /*8520*/  IMAD.IADD R5, R13, 0x1, R5 ;  /* 0x000000010d057824 */ /* 0x000fe200078e0205 */
[----:B0-----:R-:W-:-:S04]  /*8530*/  ISETP.NE.U32.AND P0, PT, R28, RZ, PT ;  /* 0x000000ff1c00720c */ /* 0x001fc80003f05070 */
        /* <DEDUP_REMOVED lines=8> */
[-CC-:B---3--:R-:W-:Y:S02]  /*85c0*/  SHF.R.U64 R24, R22, R26.reuse, R5.reuse ;  /* 0x0000001a16187219 */ /* 0x188fe40000001205 */
[-C--:B------:R-:W-:Y:S02]  /*85d0*/  SHF.L.U32 R7, R7, R26.reuse, RZ ;  /* 0x0000001a07077219 */ /* 0x080fe400000006ff */
[----:B------:R-:W-:Y:S01]  /*85e0*/  SHF.R.U32.HI R13, RZ, R26, R5 ;  /* 0x0000001aff0d7219 */ /* 0x000fe20000011605 */
[----:B------:R-:W-:Y:S01]  /*85f0*/  IMAD.MOV.U32 R12, RZ, RZ, R24 ;  /* 0x000000ffff0c7224 */ /* 0x000fe200078e0018 */
[----:B------:R-:W-:Y:S01]  /*8600*/  LOP3.LUT R31, RZ, R7, RZ, 0x33, !PT ;  /* 0x00000007ff1f7212 */ /* 0x000fe200078e33ff */
[----:B------:R-:W3:Y:S01]  /*8610*/  LDC R30, c[0x0][0x610] ;  /* 0x00018400ff1e7b82 */ /* 0x000ee20000000800 */
[----:B------:R-:W-:Y:S05]  /*8620*/  @!P0 BRA `(.L_x_174) ;  /* 0x0000000000288947 */ /* 0x000fea0003800000 */
        /* <DEDUP_REMOVED lines=10> */
.L_x_174:
[----:B-1----:R-:W-:Y:S01]  /*86d0*/  SHF.R.U64 R10, R12, R10, R13 ;  /* 0x0000000a0c0a7219 */ /* 0x002fe2000000120d */
[----:B0-----:R-:W-:Y:S01]  /*86e0*/  VIADD R9, R23, 0xffffffff ;  /* 0xffffffff17097836 */ /* 0x001fe20000000000 */
[----:B------:R-:W-:Y:S01]  /*86f0*/  SHF.L.U32 R27, R27, R26, RZ ;  /* 0x0000001a1b1b7219 */ /* 0x000fe200000006ff */
[----:B------:R-:W-:Y:S01]  /*8700*/  @P4 IMAD R11, R19, R20, R8 ;  /* 0x00000014130b4224 */ /* 0x000fe200078e0208 */
[----:B------:R-:W-:Y:S01]  /*8710*/  LOP3.LUT R5, R22, R31, RZ, 0xc0, !PT ;  /* 0x0000001f16057212 */ /* 0x000fe200078ec0ff */
[----:B------:R-:W-:Y:S01]  /*8720*/  IMAD.MOV R7, RZ, RZ, -R10 ;  /* 0x000000ffff077224 */ /* 0x000fe200078e0a0a */
[----:B------:R-:W-:Y:S01]  /*8730*/  LOP3.LUT R18, R18, R9, RZ, 0xc0, !PT ;  /* 0x0000000912127212 */ /* 0x000fe200078ec0ff */
[----:B------:R-:W-:Y:S02]  /*8740*/  IMAD.MOV.U32 R16, RZ, RZ, R21 ;  /* 0x000000ffff107224 */ /* 0x000fe400078e0015 */
[----:B------:R-:W-:Y:S02]  /*8750*/  IMAD R10, R27, R10, R5 ;  /* 0x0000000a1b0a7224 */ /* 0x000fe400078e0205 */
[----:B--2---:R-:W-:-:S02]  /*8760*/  IMAD R5, R7, R25, R24 ;  /* 0x0000001907057224 */ /* 0x004fc400078e0218 */
[----:B------:R-:W-:Y:S02]  /*8770*/  IMAD.MOV.U32 R7, RZ, RZ, 0x1 ;  /* 0x00000001ff077424 */ /* 0x000fe400078e00ff */
[----:B---3--:R-:W-:Y:S02]  /*8780*/  IMAD R11, R10, R30, R11 ;  /* 0x0000001e0a0b7224 */ /* 0x008fe400078e020b */
[----:B------:R-:W-:Y:S01]  /*8790*/  IMAD R18, R5, R23, R18 ;  /* 0x0000001705127224 */ /* 0x000fe200078e0212 */
[----:B------:R-:W-:-:S04]  /*87a0*/  PRMT R5, R7, 0x7610, R5 ;  /* 0x0000761007057816 */ /* 0x000fc80000000005 */
[----:B------:R-:W-:Y:S02]  /*87b0*/  SEL R7, R18, R11, !P4 ;  /* 0x0000000b12077207 */ /* 0x000fe40006000000 */
[----:B------:R-:W-:-:S07]  /*87c0*/  SEL R18, R11, R18, !P4 ;  /* 0x000000120b127207 */ /* 0x000fce0006000000 */
.L_x_172:
[----:B------:R-:W-:-:S08]  /*87d0*/  NOP ;  /* 0x0000000000007918 */ /* 0x000fd00000000000 */
[----:B------:R-:W0:-:S00]  /*87e0*/  USETMAXREG.DEALLOC.CTAPOOL 0x28 ;  /* 0x00000028000079c8 */ /* 0x000e0000080e0500 */
[----:B0-----:R-:W-:-:S13]  /*87f0*/  ISETP.NE.AND P0, PT, R6, RZ, PT ;  /* 0x000000ff0600720c */ /* 0x001fda0003f05270 */
[----:B------:R-:W-:Y:S05]  /*8800*/  @P0 EXIT ;  /* 0x000000000000094d */ /* 0x000fea0003800000 */
[----:B------:R-:W-:Y:S01]  /*8810*/  LOP3.LUT P0, RZ, R5, 0xff, RZ, 0xc0, !PT ;  /* 0x000000ff05ff7812 */ /* 0x000fe2000780c0ff */
[----:B------:R-:W-:Y:S02]  /*8820*/  IMAD.MOV.U32 R5, RZ, RZ, 0x1 ;  /* 0x00000001ff057424 */ /* 0x000fe400078e00ff */
[----:B------:R-:W-:-:S10]  /*8830*/  IMAD.MOV.U32 R17, RZ, RZ, RZ ;  /* 0x000000ffff117224 */ /* 0x000fd400078e00ff */
[----:B------:R-:W-:Y:S05]  /*8840*/  @!P0 BRA `(.L_x_175) ;  /* 0x0000000c00348947 */ /* 0x000fea0003800000 */
[----:B------:R-:W0:Y:S01]  /*8850*/  LDC R5, c[0x0][0x28c] ;  /* 0x0000a300ff057b82 */ /* 0x000e220000000800 */
[----:B------:R-:W-:Y:S01]  /*8860*/  ULDC UR5, c[0x0][0x658] ;  /* 0x0001960000057ab9 */ /* 0x000fe20000000800 */
[----:B------:R-:W-:Y:S01]  /*8870*/  UMOV UR7, 0xffffffff ;  /* 0xffffffff00077882 */ /* 0x000fe20000000000 */
[----:B------:R-:W-:Y:S01]  /*8880*/  ULDC UR6, c[0x0][0xc] ;  /* 0x0000030000067ab9 */ /* 0x000fe20000000800 */
[----:B------:R-:W-:Y:S01]  /*8890*/  USHF.L.U32 UR8, UR7, UR5, URZ ;  /* 0x0000000507087299 */ /* 0x000fe2000800063f */
[----:B------:R-:W-:Y:S01]  /*88a0*/  BSSY B0, `(.L_x_175) ;  /* 0x00000c7000007945 */ /* 0x000fe20003800000 */
[----:B------:R-:W-:Y:S01]  /*88b0*/  UMOV UR9, 0x1 ;  /* 0x0000000100097882 */ /* 0x000fe20000000000 */
[----:B------:R-:W-:Y:S01]  /*88c0*/  ULDC UR7, c[0x0][0x10] ;  /* 0x0000040000077ab9 */ /* 0x000fe20000000800 */
[----:B------:R-:W1:Y:S01]  /*88d0*/  S2UR UR10, SR_CgaCtaId ;  /* 0x00000000000a79c3 */ /* 0x000e620000008800 */
[----:B------:R-:W-:Y:S01]  /*88e0*/  UIMAD.WIDE.U32 UR6, UR6, UR7, URZ ;  /* 0x00000007060672a5 */ /* 0x000fe2000f8e003f */
[----:B------:R-:W-:Y:S01]  /*88f0*/  IMAD.MOV.U32 R14, RZ, RZ, 0x1 ;  /* 0x00000001ff0e7424 */ /* 0x000fe200078e00ff */
[----:B------:R-:W-:Y:S01]  /*8900*/  USHF.L.U32 UR18, UR9, UR5, URZ ;  /* 0x0000000509127299 */ /* 0x000fe2000800063f */
[----:B------:R-:W-:Y:S01]  /*8910*/  LOP3.LUT R15, R4, 0x2, RZ, 0xfc, !PT ;  /* 0x00000002040f7812 */ /* 0x000fe200078efcff */
[----:B------:R-:W-:Y:S01]  /*8920*/  IMAD.MOV.U32 R17, RZ, RZ, RZ ;  /* 0x000000ffff117224 */ /* 0x000fe200078e00ff */
[----:B------:R-:W-:Y:S01]  /*8930*/  ULDC UR5, c[0x0][0x14] ;  /* 0x0000050000057ab9 */ /* 0x000fe20000000800 */
[----:B------:R-:W-:Y:S01]  /*8940*/  ULDC UR4, c[0x0][0x600] ;  /* 0x0001800000047ab9 */ /* 0x000fe20000000800 */
[----:B------:R-:W-:-:S02]  /*8950*/  UIMAD.WIDE.U32 UR22, UR6, UR5, URZ ;  /* 0x00000005061672a5 */ /* 0x000fc4000f8e003f */
[----:B------:R-:W-:Y:S02]  /*8960*/  UIMAD UR13, UR7, UR5, URZ ;  /* 0x00000005070d72a4 */ /* 0x000fe4000f8e023f */
[----:B------:R-:W-:Y:S02]  /*8970*/  UIADD3 UR4, UR4, -0x1, URZ ;  /* 0xffffffff04047890 */ /* 0x000fe4000fffe03f */
[----:B------:R-:W-:Y:S01]  /*8980*/  ULOP3.LUT UR17, URZ, UR8, URZ, 0x33, !UPT ;  /* 0x000000083f117292 */ /* 0x000fe2000f8e333f */
[----:B0-----:R-:W-:Y:S01]  /*8990*/  VIADD R5, R5, 0x7f ;  /* 0x0000007f05057836 */ /* 0x001fe20000000000 */
[----:B------:R-:W-:Y:S01]  /*89a0*/  UIADD3 UR13, UR23, UR13, URZ ;  /* 0x0000000d170d7290 */ /* 0x000fe2000fffe03f */
[----:B------:R-:W-:-:S03]  /*89b0*/  ULDC.64 UR24, c[0x0][0x198] ;  /* 0x0000660000187ab9 */ /* 0x000fc60000000a00 */
[----:B------:R-:W-:Y:S01]  /*89c0*/  SHF.R.S32.HI R6, RZ, 0x1f, R5 ;  /* 0x0000001fff067819 */ /* 0x000fe20000011405 */
[----:B-1----:R-:W-:-:S03]  /*89d0*/  IMAD.U32 R11, RZ, RZ, UR10 ;  /* 0x0000000aff0b7e24 */ /* 0x002fc6000f8e00ff */
[----:B------:R-:W-:Y:S01]  /*89e0*/  LEA.HI R6, R6, R5, RZ, 0x7 ;  /* 0x0000000506067211 */ /* 0x000fe200078f38ff */
[----:B------:R-:W-:-:S03]  /*89f0*/  IMAD.MOV.U32 R5, RZ, RZ, 0x1 ;  /* 0x00000001ff057424 */ /* 0x000fc600078e00ff */
[----:B------:R-:W-:-:S05]  /*8a00*/  SHF.R.S32.HI R10, RZ, 0x7, R6 ;  /* 0x00000007ff0a7819 */ /* 0x000fca0000011406 */
[----:B------:R-:W-:-:S07]  /*8a10*/  VIADD R12, R10, 0x1 ;  /* 0x000000010a0c7836 */ /* 0x000fce0000000000 */
.L_x_186:
[----:B------:R-:W-:-:S03]  /*8a20*/  UMOV UR5, 0xffffffff ;  /* 0xffffffff00057882 */ /* 0x000fc60000000000 */
[----:B------:R-:W-:Y:S05]  /*8a30*/  BRA.DIV UR5, `(.L_x_176) ;  /* 0x0000000e05cc7947 */ /* 0x000fea000b800000 */
[----:B------:R-:W-:-:S13]  /*8a40*/  ELECT P0, URZ, PT ;  /* 0x00000000003f782f */ /* 0x000fda0003800000 */
.L_x_198:
[----:B------:R-:W0:Y:S01]  /*8a50*/  LDC R6, c[0x0][0x28c] ;  /* 0x0000a300ff067b82 */ /* 0x000e220000000800 */
[----:B------:R-:W-:Y:S01]  /*8a60*/  BSSY B1, `(.L_x_177) ;  /* 0x000003a000017945 */ /* 0x000fe20003800000 */
[----:B0-----:R-:W-:-:S13]  /*8a70*/  ISETP.LT.OR P0, PT, R6, 0x1, !P0 ;  /* 0x000000010600780c */ /* 0x001fda0004701670 */
[----:B------:R-:W-:Y:S05]  /*8a80*/  @P0 BRA `(.L_x_178) ;  /* 0x0000000000dc0947 */ /* 0x000fea0003800000 */
[----:B------:R-:W-:Y:S02]  /*8a90*/  IMAD R18, R18, 0x2, R11 ;  /* 0x0000000212127824 */ /* 0x000fe400078e020b */
[----:B------:R-:W-:Y:S02]  /*8aa0*/  IMAD.SHL.U32 R20, R7, 0x40, RZ ;  /* 0x0000004007147824 */ /* 0x000fe400078e00ff */
[----:B------:R-:W-:Y:S02]  /*8ab0*/  IMAD.MOV.U32 R22, RZ, RZ, RZ ;  /* 0x000000ffff167224 */ /* 0x000fe400078e00ff */
[----:B------:R-:W-:Y:S02]  /*8ac0*/  IMAD.MOV.U32 R6, RZ, RZ, R12 ;  /* 0x000000ffff067224 */ /* 0x000fe400078e000c */
[----:B------:R-:W-:Y:S02]  /*8ad0*/  IMAD.MOV.U32 R7, RZ, RZ, R5 ;  /* 0x000000ffff077224 */ /* 0x000fe400078e0005 */
[----:B------:R-:W-:-:S02]  /*8ae0*/  IMAD.MOV.U32 R8, RZ, RZ, R17 ;  /* 0x000000ffff087224 */ /* 0x000fc400078e0011 */
[----:B------:R-:W-:-:S07]  /*8af0*/  IMAD.SHL.U32 R19, R18, 0x80, RZ ;  /* 0x0000008012137824 */ /* 0x000fce00078e00ff */
.L_x_181:
[----:B------:R-:W0:Y:S01]  /*8b00*/  S2UR UR5, SR_CgaCtaId ;  /* 0x00000000000579c3 */ /* 0x000e220000008800 */
[----:B------:R-:W-:Y:S02]  /*8b10*/  MOV R18, 0x400 ;  /* 0x0000040000127802 */ /* 0x000fe40000000f00 */
[----:B------:R-:W-:Y:S02]  /*8b20*/  SHF.L.U32 R9, R7, 0x1f, RZ ;  /* 0x0000001f07097819 */ /* 0x000fe400000006ff */
[----:B------:R-:W-:-:S13]  /*8b30*/  LOP3.LUT P1, RZ, R0, 0x7f, RZ, 0xc0, !PT ;  /* 0x0000007f00ff7812 */ /* 0x000fda000782c0ff */
[----:B------:R-:W1:Y:S01]  /*8b40*/  @!P1 LDC R13, c[0x0][0x500] ;  /* 0x00014000ff0d9b82 */ /* 0x000e620000000800 */
[----:B0-----:R-:W-:-:S05]  /*8b50*/  IMAD.U32 R11, RZ, RZ, UR5 ;  /* 0x00000005ff0b7e24 */ /* 0x001fca000f8e00ff */
[----:B------:R-:W-:-:S05]  /*8b60*/  LEA R21, R11, R18, 0x18 ;  /* 0x000000120b157211 */ /* 0x000fca00078ec0ff */
[----:B------:R-:W-:-:S04]  /*8b70*/  IMAD R18, R8, 0x8, R21 ;  /* 0x0000000808127824 */ /* 0x000fc800078e0215 */
[----:B------:R-:W0:Y:S02]  /*8b80*/  SYNCS.PHASECHK.TRANS64.TRYWAIT P0, [R18+URZ+0x28], R9 ;  /* 0x00002809120075a7 */ /* 0x000e24000800017f */
[----:B01----:R-:W-:Y:S05]  /*8b90*/  @!P0 BRA `(.L_x_179) ;  /* 0x0000000c00948947 */ /* 0x003fea0003800000 */
.L_x_199:
[----:B0-----:R-:W-:Y:S01]  /*8ba0*/  PRMT R9, R15, 0x9910, RZ ;  /* 0x000099100f097816 */ /* 0x001fe200000000ff */
[----:B------:R0:W-:Y:S03]  /*8bb0*/  @!P1 SYNCS.ARRIVE.TRANS64 RZ, [R18+URZ], R13 ;  /* 0x0000000d12ff99a7 */ /* 0x0001e6000800003f */
[----:B------:R-:W-:-:S13]  /*8bc0*/  ISETP.NE.AND P0, PT, R9, 0x2, PT ;  /* 0x000000020900780c */ /* 0x000fda0003f05270 */
[----:B0-----:R-:W-:Y:S05]  /*8bd0*/  @P0 BRA `(.L_x_180) ;  /* 0x0000000000040947 */ /* 0x001fea0003800000 */
[----:B------:R-:W-:Y:S01]  /*8be0*/  BPT.TRAP 0x1 ;  /* 0x000000040000795c */ /* 0x000fe20000300000 */
.L_x_180:
[----:B------:R-:W-:Y:S01]  /*8bf0*/  IMAD R9, R8, 0x2, R11 ;  /* 0x0000000208097824 */ /* 0x000fe200078e020b */
[----:B------:R-:W-:Y:S01]  /*8c00*/  R2UR UR9, R18 ;  /* 0x00000000120972ca */ /* 0x000fe200000e0000 */
[----:B------:R-:W-:Y:S01]  /*8c10*/  VIADD R6, R6, 0xffffffff ;  /* 0xffffffff06067836 */ /* 0x000fe20000000000 */
[----:B------:R-:W-:Y:S01]  /*8c20*/  UIADD3 UR6, UP0, UR24, 0xf0, URZ ;  /* 0x000000f018067890 */ /* 0x000fe2000ff1e03f */
[--C-:B------:R-:W-:Y:S01]  /*8c30*/  IMAD.U32 R9, R9, 0x4000, R21.reuse ;  /* 0x0000400009097824 */ /* 0x100fe200078e0015 */
[----:B------:R-:W-:Y:S01]  /*8c40*/  R2UR UR11, R19 ;  /* 0x00000000130b72ca */ /* 0x000fe200000e0000 */
[----:B------:R-:W-:Y:S01]  /*8c50*/  IMAD R21, R8, 0x2000, R21 ;  /* 0x0000200008157824 */ /* 0x000fe200078e0215 */
[----:B------:R-:W-:Y:S01]  /*8c60*/  R2UR UR10, R22 ;  /* 0x00000000160a72ca */ /* 0x000fe200000e0000 */
[----:B------:R-:W-:Y:S01]  /*8c70*/  UIADD3 UR26, UP1, UR24, 0x1f0, URZ ;  /* 0x000001f0181a7890 */ /* 0x000fe2000ff3e03f */
[----:B------:R-:W-:Y:S01]  /*8c80*/  R2UR UR5, R9 ;  /* 0x00000000090572ca */ /* 0x000fe200000e0000 */
[----:B------:R-:W-:Y:S01]  /*8c90*/  UIADD3.X UR7, URZ, UR25, URZ, UP0, !UPT ;  /* 0x000000193f077290 */ /* 0x000fe200087fe43f */
[----:B------:R-:W-:Y:S01]  /*8ca0*/  R2UR UR8, R21 ;  /* 0x00000000150872ca */ /* 0x000fe200000e0000 */
[----:B------:R-:W-:Y:S01]  /*8cb0*/  VIADD R8, R8, 0x1 ;  /* 0x0000000108087836 */ /* 0x000fe20000000000 */
[----:B------:R-:W-:Y:S01]  /*8cc0*/  R2UR UR12, R16 ;  /* 0x00000000100c72ca */ /* 0x000fe200000e0000 */
[----:B------:R-:W-:Y:S01]  /*8cd0*/  UIADD3.X UR27, URZ, UR25, URZ, UP1, !UPT ;  /* 0x000000193f1b7290 */ /* 0x000fe20008ffe43f */
[----:B------:R-:W-:Y:S01]  /*8ce0*/  R2UR UR19, R20 ;  /* 0x00000000141372ca */ /* 0x000fe200000e0000 */
[----:B------:R-:W-:Y:S01]  /*8cf0*/  UMOV UR20, 0x30000 ;  /* 0x0003000000147882 */ /* 0x000fe20000000000 */
[----:B------:R-:W-:Y:S01]  /*8d00*/  ISETP.GT.AND P1, PT, R6, 0x1, PT ;  /* 0x000000010600780c */ /* 0x000fe20003f24270 */
[----:B------:R-:W-:Y:S01]  /*8d10*/  UMOV UR14, 0x0 ;  /* 0x00000000000e7882 */ /* 0x000fe20000000000 */
[----:B------:R-:W-:Y:S01]  /*8d20*/  UMOV UR15, 0x10000000 ;  /* 0x10000000000f7882 */ /* 0x000fe20000000000 */
[----:B------:R-:W-:Y:S01]  /*8d30*/  ISETP.NE.AND P0, PT, R8, 0x5, PT ;  /* 0x000000050800780c */ /* 0x000fe20003f05270 */
[----:B------:R-:W-:Y:S01]  /*8d40*/  VIADD R22, R22, 0x80 ;  /* 0x0000008016167836 */ /* 0x000fe20000000000 */
[----:B------:R-:W-:-:S02]  /*8d50*/  UIADD3 UR5, UR5, 0x100, URZ ;  /* 0x0000010005057890 */ /* 0x000fc4000fffe03f */
[----:B------:R-:W-:Y:S01]  /*8d60*/  UIADD3 UR16, UR8, 0x28100, URZ ;  /* 0x0002810008107890 */ /* 0x000fe2000fffe03f */
[----:B------:R-:W-:Y:S02]  /*8d70*/  SEL R18, RZ, 0x1, P0 ;  /* 0x00000001ff127807 */ /* 0x000fe40000000000 */
[----:B------:R-:W-:Y:S02]  /*8d80*/  SEL R8, R8, RZ, P0 ;  /* 0x000000ff08087207 */ /* 0x000fe40000000000 */
[----:B------:R-:W-:Y:S01]  /*8d90*/  UMOV UR8, UR5 ;  /* 0x0000000500087c82 */ /* 0x000fe20008000000 */
[----:B------:R-:W-:Y:S01]  /*8da0*/  LOP3.LUT R7, R7, R18, RZ, 0x3c, !PT ;  /* 0x0000001207077212 */ /* 0x000fe200078e3cff */
[----:B------:R0:W-:Y:S02]  /*8db0*/  UTMALDG.3D.MULTICAST [UR8], [UR6], UR20, desc[UR14] ;  /* 0x00000e08060073b4 */ /* 0x0001e40008011814 */
[----:B0-----:R-:W-:Y:S01]  /*8dc0*/  UMOV UR8, UR16 ;  /* 0x0000001000087c82 */ /* 0x001fe20008000000 */
[----:B------:R-:W-:-:S02]  /*8dd0*/  UMOV UR11, UR19 ;  /* 0x00000013000b7c82 */ /* 0x000fc40008000000 */
[----:B------:R0:W-:Y:S02]  /*8de0*/  UTMALDG.3D [UR8], [UR26], desc[UR14] ;  /* 0x00000e081a0075b4 */ /* 0x0001e40008011000 */
[----:B0-----:R-:W-:Y:S05]  /*8df0*/  @P1 BRA `(.L_x_181) ;  /* 0xfffffffc00401947 */ /* 0x001fea000383ffff */
.L_x_178:
[----:B------:R-:W-:Y:S05]  /*8e00*/  BSYNC B1 ;  /* 0x0000000000017941 */ /* 0x000fea0003800000 */
.L_x_177:
[----:B------:R-:W-:Y:S01]  /*8e10*/  LOP3.LUT P1, RZ, R14, 0xff, RZ, 0xc0, !PT ;  /* 0x000000ff0eff7812 */ /* 0x000fe2000782c0ff */
[C---:B------:R-:W-:Y:S01]  /*8e20*/  IMAD.IADD R17, R10.reuse, 0x1, R17 ;  /* 0x000000010a117824 */ /* 0x040fe200078e0211 */
[----:B------:R-:W-:Y:S01]  /*8e30*/  ULDC.64 UR6, c[0x0][0x650] ;  /* 0x0001940000067ab9 */ /* 0x000fe20000000a00 */
[C---:B------:R-:W-:Y:S01]  /*8e40*/  ISETP.GE.U32.AND P2, PT, R10.reuse, 0x5, PT ;  /* 0x000000050a00780c */ /* 0x040fe20003f46070 */
[----:B------:R-:W-:Y:S01]  /*8e50*/  BSSY B1, `(.L_x_182) ;  /* 0x0000069000017945 */ /* 0x000fe20003800000 */
[----:B------:R-:W-:Y:S01]  /*8e60*/  IMAD.MOV.U32 R18, RZ, RZ, -0x1 ;  /* 0xffffffffff127424 */ /* 0x000fe200078e00ff */
[----:B------:R-:W-:Y:S01]  /*8e70*/  ISETP.GT.U32.AND P0, PT, R17, 0x4, PT ;  /* 0x000000041100780c */ /* 0x000fe20003f04070 */
[----:B------:R-:W-:Y:S01]  /*8e80*/  IMAD.MOV.U32 R16, RZ, RZ, -0x1 ;  /* 0xffffffffff107424 */ /* 0x000fe200078e00ff */
[----:B------:R-:W-:Y:S02]  /*8e90*/  PRMT R14, RZ, 0x7610, R14 ;  /* 0x00007610ff0e7816 */ /* 0x000fe4000000000e */
[----:B------:R-:W-:-:S03]  /*8ea0*/  ISETP.LT.U32.AND P0, PT, R10, 0x5, P0 ;  /* 0x000000050a00780c */ /* 0x000fc60000701070 */
[----:B------:R-:W0:Y:S01]  /*8eb0*/  @P1 S2R R11, SR_CgaCtaId ;  /* 0x00000000000b1919 */ /* 0x000e220000008800 */
[----:B------:R-:W-:-:S04]  /*8ec0*/  @P1 MOV R6, 0x400 ;  /* 0x0000040000061802 */ /* 0x000fc80000000f00 */
[----:B0-----:R-:W-:Y:S01]  /*8ed0*/  @P1 LEA R8, R11, R6, 0x18 ;  /* 0x000000060b081211 */ /* 0x001fe200078ec0ff */
[----:B------:R-:W-:Y:S01]  /*8ee0*/  IMAD.WIDE.U32 R6, R17, -0x33333333, RZ ;  /* 0xcccccccd11067825 */ /* 0x000fe200078e00ff */
[----:B------:R-:W-:Y:S02]  /*8ef0*/  SEL R6, RZ, 0x1, !P0 ;  /* 0x00000001ff067807 */ /* 0x000fe40004000000 */
[----:B------:R0:W-:Y:S01]  /*8f00*/  @P1 SYNCS.ARRIVE.TRANS64.A1T0 RZ, [R8+URZ+0x68], RZ ;  /* 0x000068ff08ff19a7 */ /* 0x0001e2000810003f */
[----:B------:R-:W-:Y:S02]  /*8f10*/  IADD3 R2, P1, R2, UR22, RZ ;  /* 0x0000001602027c10 */ /* 0x000fe4000ff3e0ff */
[----:B------:R-:W-:Y:S02]  /*8f20*/  LOP3.LUT R5, R5, R6, RZ, 0x3c, !PT ;  /* 0x0000000605057212 */ /* 0x000fe400078e3cff */
[----:B------:R-:W-:Y:S02]  /*8f30*/  IADD3.X R3, R3, UR13, RZ, P1, !PT ;  /* 0x0000000d03037c10 */ /* 0x000fe40008ffe4ff */
[----:B------:R-:W-:-:S02]  /*8f40*/  ISETP.GE.U32.AND P0, PT, R2, UR6, PT ;  /* 0x0000000602007c0c */ /* 0x000fc4000bf06070 */
[----:B0-----:R-:W-:Y:S01]  /*8f50*/  SHF.R.U32.HI R8, RZ, 0x2, R7 ;  /* 0x00000002ff087819 */ /* 0x001fe20000011607 */
[----:B------:R-:W-:Y:S01]  /*8f60*/  IMAD.MOV.U32 R7, RZ, RZ, -0x1 ;  /* 0xffffffffff077424 */ /* 0x000fe200078e00ff */
[----:B------:R-:W-:Y:S02]  /*8f70*/  ISETP.GE.U32.AND.EX P0, PT, R3, UR7, PT, P0 ;  /* 0x0000000703007c0c */ /* 0x000fe4000bf06100 */
[----:B------:R-:W-:Y:S01]  /*8f80*/  @P2 LOP3.LUT R5, R5, 0x1, R8, 0x78, !PT ;  /* 0x0000000105052812 */ /* 0x000fe200078e7808 */
[----:B------:R-:W-:Y:S01]  /*8f90*/  IMAD R17, R8, -0x5, R17 ;  /* 0xfffffffb08117824 */ /* 0x000fe200078e0211 */
[----:B------:R-:W-:-:S09]  /*8fa0*/  PRMT R6, RZ, 0x7610, R6 ;  /* 0x00007610ff067816 */ /* 0x000fd20000000006 */
[----:B------:R-:W-:Y:S05]  /*8fb0*/  @P0 BRA `(.L_x_183) ;  /* 0x0000000400480947 */ /* 0x000fea0003800000 */
[----:B------:R-:W0:Y:S01]  /*8fc0*/  S2R R18, SR_CTAID.X ;  /* 0x0000000000127919 */ /* 0x000e220000002500 */
[----:B------:R-:W-:Y:S01]  /*8fd0*/  ULDC.64 UR6, c[0x0][0x628] ;  /* 0x00018a0000067ab9 */ /* 0x000fe20000000a00 */
[----:B------:R-:W1:Y:S01]  /*8fe0*/  LDC R19, c[0x0][0x144] ;  /* 0x00005100ff137b82 */ /* 0x000e620000000800 */
[----:B------:R-:W-:Y:S01]  /*8ff0*/  ISETP.NE.U32.AND P0, PT, RZ, UR6, PT ;  /* 0x00000006ff007c0c */ /* 0x000fe2000bf05070 */
[----:B------:R-:W2:Y:S01]  /*9000*/  S2R R13, SR_CTAID.Y ;  /* 0x00000000000d7919 */ /* 0x000ea20000002600 */
[----:B------:R-:W-:Y:S01]  /*9010*/  ULDC UR8, c[0x0][0x630] ;  /* 0x00018c0000087ab9 */ /* 0x000fe20000000800 */
[----:B------:R-:W-:Y:S01]  /*9020*/  ULDC UR9, c[0x0][0x150] ;  /* 0x0000540000097ab9 */ /* 0x000fe20000000800 */
[----:B------:R-:W-:Y:S01]  /*9030*/  ISETP.NE.AND.EX P0, PT, RZ, UR7, PT, P0 ;  /* 0x00000007ff007c0c */ /* 0x000fe2000bf05300 */
[----:B------:R-:W-:Y:S02]  /*9040*/  IMAD.MOV.U32 R6, RZ, RZ, R2 ;  /* 0x000000ffff067224 */ /* 0x000fe400078e0002 */
[----:B------:R-:W-:Y:S01]  /*9050*/  IMAD.MOV.U32 R7, RZ, RZ, R3 ;  /* 0x000000ffff077224 */ /* 0x000fe200078e0003 */
[----:B0-----:R-:W-:-:S09]  /*9060*/  I2FP.F32.U32 R20, R18 ;  /* 0x0000001200147245 */ /* 0x001fd20000201000 */
[----:B------:R-:W-:Y:S05]  /*9070*/  @!P0 BRA `(.L_x_184) ;  /* 0x0000000000288947 */ /* 0x000fea0003800000 */
[----:B------:R-:W-:Y:S02]  /*9080*/  ULDC UR5, c[0x0][0x634] ;  /* 0x00018d0000057ab9 */ /* 0x000fe40000000800 */
[----:B------:R-:W-:-:S05]  /*9090*/  IADD3 R7, P0, R2, UR5, RZ ;  /* 0x0000000502077c10 */ /* 0x000fca000ff1e0ff */
[----:B------:R-:W-:-:S04]  /*90a0*/  IMAD.X R21, RZ, RZ, R3, P0 ;  /* 0x000000ffff157224 */ /* 0x000fc800000e0603 */
[----:B------:R-:W-:-:S04]  /*90b0*/  IMAD.WIDE.U32 R8, R21, UR6, RZ ;  /* 0x0000000615087c25 */ /* 0x000fc8000f8e00ff */
[----:B------:R-:W-:-:S04]  /*90c0*/  IMAD.WIDE.U32 R8, P0, R7, UR7, R8 ;  /* 0x0000000707087c25 */ /* 0x000fc8000f800008 */
[----:B------:R-:W-:-:S04]  /*90d0*/  IMAD.WIDE.U32 R6, R7, UR6, RZ ;  /* 0x0000000607067c25 */ /* 0x000fc8000f8e00ff */
[----:B------:R-:W-:Y:S01]  /*90e0*/  IMAD.MOV.U32 R6, RZ, RZ, R9 ;  /* 0x000000ffff067224 */ /* 0x000fe200078e0009 */
[----:B------:R-:W-:Y:S01]  /*90f0*/  IADD3 RZ, P1, R7, R8, RZ ;  /* 0x0000000807ff7210 */ /* 0x000fe20007f3e0ff */
[----:B------:R-:W-:-:S04]  /*9100*/  IMAD.X R7, RZ, RZ, RZ, P0 ;  /* 0x000000ffff077224 */ /* 0x000fc800000e06ff */
[----:B------:R-:W-:-:S08]  /*9110*/  IMAD.WIDE.U32.X R6, R21, UR7, R6, P1 ;  /* 0x0000000715067c25 */ /* 0x000fd000088e0406 */
.L_x_184:
[----:B------:R-:W-:Y:S01]  /*9120*/  FMUL R20, R20, UR9 ;  /* 0x0000000914147c20 */ /* 0x000fe20008400000 */
[--C-:B------:R-:W-:Y:S01]  /*9130*/  SHF.R.U64 R16, R6, UR8, R7.reuse ;  /* 0x0000000806107c19 */ /* 0x100fe20008001207 */
[----:B------:R-:W-:Y:S01]  /*9140*/  ULDC.64 UR6, c[0x0][0x620] ;  /* 0x0001880000067ab9 */ /* 0x000fe20000000a00 */
[----:B------:R-:W-:Y:S01]  /*9150*/  SHF.R.U32.HI R6, RZ, UR8, R7 ;  /* 0x00000008ff067c19 */ /* 0x000fe20008011607 */
[----:B------:R-:W-:Y:S01]  /*9160*/  ULDC.64 UR8, c[0x0][0x640] ;  /* 0x0001900000087ab9 */ /* 0x000fe20000000a00 */
[----:B------:R-:W-:Y:S01]  /*9170*/  IADD3 R7, P0, RZ, -R16, RZ ;  /* 0x80000010ff077210 */ /* 0x000fe20007f1e0ff */
[----:B------:R-:W0:Y:S01]  /*9180*/  F2I.U32.TRUNC.NTZ R20, R20 ;  /* 0x0000001400147305 */ /* 0x000e22000020f000 */
[----:B------:R-:W3:Y:S01]  /*9190*/  LDC R22, c[0x0][0x148] ;  /* 0x00005200ff167b82 */ /* 0x000ee20000000800 */
[----:B------:R-:W-:Y:S02]  /*91a0*/  ULDC UR5, c[0x0][0x618] ;  /* 0x0001860000057ab9 */ /* 0x000fe40000000800 */
[----:B------:R-:W-:Y:S01]  /*91b0*/  IMAD.X R6, RZ, RZ, ~R6, P0 ;  /* 0x000000ffff067224 */ /* 0x000fe200000e0e06 */
[----:B------:R-:W-:-:S03]  /*91c0*/  ISETP.NE.U32.AND P0, PT, RZ, UR8, PT ;  /* 0x00000008ff007c0c */ /* 0x000fc6000bf05070 */
[----:B------:R-:W-:Y:S01]  /*91d0*/  IMAD R6, R6, UR6, RZ ;  /* 0x0000000606067c24 */ /* 0x000fe2000f8e02ff */
[----:B------:R-:W-:-:S03]  /*91e0*/  ISETP.NE.AND.EX P0, PT, RZ, UR9, PT, P0 ;  /* 0x00000009ff007c0c */ /* 0x000fc6000bf05300 */
[C---:B------:R-:W-:Y:S02]  /*91f0*/  IMAD R9, R7.reuse, UR7, R6 ;  /* 0x0000000707097c24 */ /* 0x040fe4000f8e0206 */
[----:B------:R-:W-:Y:S01]  /*9200*/  IMAD.WIDE.U32 R6, R7, UR6, R2 ;  /* 0x0000000607067c25 */ /* 0x000fe2000f8e0002 */
[----:B------:R-:W-:-:S03]  /*9210*/  ULDC UR6, c[0x0][0x154] ;  /* 0x0000550000067ab9 */ /* 0x000fc60000000800 */
[----:B0-----:R-:W-:Y:S02]  /*9220*/  IMAD.MOV R8, RZ, RZ, -R20 ;  /* 0x000000ffff087224 */ /* 0x001fe400078e0a14 */
[----:B------:R-:W-:Y:S02]  /*9230*/  IMAD.IADD R7, R7, 0x1, R9 ;  /* 0x0000000107077824 */ /* 0x000fe400078e0209 */
[----:B-1----:R-:W-:Y:S01]  /*9240*/  IMAD R18, R19, R8, R18 ;  /* 0x0000000813127224 */ /* 0x002fe200078e0212 */
[----:B--2---:R-:W-:Y:S02]  /*9250*/  I2FP.F32.U32 R8, R13 ;  /* 0x0000000d00087245 */ /* 0x004fe40000201000 */
[--C-:B------:R-:W-:Y:S02]  /*9260*/  SHF.R.U64 R19, R6, UR5, R7.reuse ;  /* 0x0000000506137c19 */ /* 0x100fe40008001207 */
[----:B------:R-:W-:Y:S01]  /*9270*/  SHF.R.U32.HI R6, RZ, UR5, R7 ;  /* 0x00000005ff067c19 */ /* 0x000fe20008011607 */
[----:B------:R-:W-:Y:S01]  /*9280*/  FMUL R8, R8, UR6 ;  /* 0x0000000608087c20 */ /* 0x000fe20008400000 */
[----:B------:R-:W-:-:S02]  /*9290*/  ULDC UR5, c[0x0][0x608] ;  /* 0x0001820000057ab9 */ /* 0x000fc40000000800 */
[--C-:B------:R-:W-:Y:S01]  /*92a0*/  SHF.R.U64 R21, R19, UR5, R6.reuse ;  /* 0x0000000513157c19 */ /* 0x100fe20008001206 */
[----:B------:R0:W1:Y:S01]  /*92b0*/  F2I.U32.TRUNC.NTZ R24, R8 ;  /* 0x0000000800187305 */ /* 0x000062000020f000 */
[----:B------:R-:W-:Y:S01]  /*92c0*/  SHF.R.U32.HI R6, RZ, UR5, R6 ;  /* 0x00000005ff067c19 */ /* 0x000fe20008011606 */
[----:B------:R-:W-:-:S03]  /*92d0*/  ULDC UR5, c[0x0][0x658] ;  /* 0x0001960000057ab9 */ /* 0x000fc60000000800 */
[--C-:B------:R-:W-:Y:S02]  /*92e0*/  SHF.R.U64 R20, R21, UR5, R6.reuse ;  /* 0x0000000515147c19 */ /* 0x100fe40008001206 */
[----:B------:R-:W-:-:S03]  /*92f0*/  SHF.R.U32.HI R23, RZ, UR5, R6 ;  /* 0x00000005ff177c19 */ /* 0x000fc60008011606 */
[----:B------:R-:W-:Y:S02]  /*9300*/  IMAD.MOV.U32 R6, RZ, RZ, R20 ;  /* 0x000000ffff067224 */ /* 0x000fe400078e0014 */
[----:B------:R-:W-:Y:S01]  /*9310*/  IMAD.MOV.U32 R7, RZ, RZ, R23 ;  /* 0x000000ffff077224 */ /* 0x000fe200078e0017 */
[----:B0-----:R-:W-:Y:S06]  /*9320*/  @!P0 BRA `(.L_x_185) ;  /* 0x0000000000288947 */ /* 0x001fec0003800000 */
        /* <DEDUP_REMOVED lines=10> */
.L_x_185:
[----:B------:R-:W-:Y:S01]  /*93d0*/  ULDC UR5, c[0x0][0x648] ;  /* 0x0001920000057ab9 */ /* 0x000fe20000000800 */
[----:B------:R-:W-:Y:S01]  /*93e0*/  LOP3.LUT R21, R21, UR17, RZ, 0xc0, !PT ;  /* 0x0000001115157c12 */ /* 0x000fe2000f8ec0ff */
[----:B-1----:R-:W-:Y:S01]  /*93f0*/  IMAD.MOV R24, RZ, RZ, -R24 ;  /* 0x000000ffff187224 */ /* 0x002fe200078e0a18 */
[----:B------:R-:W-:Y:S01]  /*9400*/  SHF.R.U64 R6, R6, UR5, R7 ;  /* 0x0000000506067c19 */ /* 0x000fe20008001207 */
[----:B------:R-:W-:Y:S01]  /*9410*/  ULDC UR5, c[0x0][0x638] ;  /* 0x00018e0000057ab9 */ /* 0x000fe20000000800 */
[----:B------:R-:W-:Y:S01]  /*9420*/  LOP3.LUT R9, R19, UR4, RZ, 0xc0, !PT ;  /* 0x0000000413097c12 */ /* 0x000fe2000f8ec0ff */
[----:B---3--:R-:W-:Y:S01]  /*9430*/  @P4 IMAD R18, R22, R24, R13 ;  /* 0x0000001816124224 */ /* 0x008fe200078e020d */
[----:B------:R-:W-:Y:S01]  /*9440*/  ULDC UR6, c[0x0][0x610] ;  /* 0x0001840000067ab9 */ /* 0x000fe20000000800 */
[----:B------:R-:W-:Y:S02]  /*9450*/  IMAD.MOV R7, RZ, RZ, -R6 ;  /* 0x000000ffff077224 */ /* 0x000fe400078e0a06 */
[----:B------:R-:W-:-:S02]  /*9460*/  IMAD R21, R6, UR18, R21 ;  /* 0x0000001206157c24 */ /* 0x000fc4000f8e0215 */
[----:B------:R-:W-:Y:S01]  /*9470*/  IMAD R20, R7, UR5, R20 ;  /* 0x0000000507147c24 */ /* 0x000fe2000f8e0214 */
[----:B------:R-:W-:Y:S01]  /*9480*/  ULDC UR5, c[0x0][0x600] ;  /* 0x0001800000057ab9 */ /* 0x000fe20000000800 */
[----:B------:R-:W-:Y:S02]  /*9490*/  IMAD R18, R21, UR6, R18 ;  /* 0x0000000615127c24 */ /* 0x000fe4000f8e0212 */
[----:B------:R-:W-:Y:S02]  /*94a0*/  IMAD R9, R20, UR5, R9 ;  /* 0x0000000514097c24 */ /* 0x000fe4000f8e0209 */
[----:B------:R-:W-:-:S03]  /*94b0*/  IMAD.MOV.U32 R6, RZ, RZ, 0x1 ;  /* 0x00000001ff067424 */ /* 0x000fc600078e00ff */
[----:B------:R-:W-:Y:S02]  /*94c0*/  SEL R7, R9, R18, !P4 ;  /* 0x0000001209077207 */ /* 0x000fe40006000000 */
[----:B------:R-:W-:-:S07]  /*94d0*/  SEL R18, R18, R9, !P4 ;  /* 0x0000000912127207 */ /* 0x000fce0006000000 */
.L_x_183:
[----:B------:R-:W-:Y:S05]  /*94e0*/  BSYNC B1 ;  /* 0x0000000000017941 */ /* 0x000fea0003800000 */
.L_x_182:
[----:B------:R-:W-:-:S13]  /*94f0*/  LOP3.LUT P0, RZ, R6, 0xff, RZ, 0xc0, !PT ;  /* 0x000000ff06ff7812 */ /* 0x000fda000780c0ff */
[----:B------:R-:W-:Y:S05]  /*9500*/  @P0 BRA `(.L_x_186) ;  /* 0xfffffff400440947 */ /* 0x000fea000383ffff */
[----:B------:R-:W-:Y:S05]  /*9510*/  BSYNC B0 ;  /* 0x0000000000007941 */ /* 0x000fea0003800000 */
.L_x_175:
[----:B------:R-:W-:-:S03]  /*9520*/  UMOV UR5, 0xffffffff ;  /* 0xffffffff00057882 */ /* 0x000fc60000000000 */
[----:B------:R-:W-:Y:S05]  /*9530*/  BRA.DIV UR5, `(.L_x_187) ;  /* 0x0000000605407947 */ /* 0x000fea000b800000 */
[----:B------:R-:W-:-:S13]  /*9540*/  ELECT P0, URZ, PT ;  /* 0x00000000003f782f */ /* 0x000fda0003800000 */
.L_x_202:
[----:B------:R-:W-:Y:S04]  /*9550*/  BSSY B0, `(.L_x_188) ;  /* 0x0000034000007945 */ /* 0x000fe80003800000 */
[----:B------:R-:W-:Y:S05]  /*9560*/  @!P0 BRA `(.L_x_189) ;  /* 0x0000000000c88947 */ /* 0x000fea0003800000 */
[----:B------:R-:W-:-:S04]  /*9570*/  LOP3.LUT R4, R4, 0x2, RZ, 0xfc, !PT ;  /* 0x0000000204047812 */ /* 0x000fc800078efcff */
[----:B------:R-:W-:-:S13]  /*9580*/  ISETP.NE.AND P0, PT, R4, 0x3, PT ;  /* 0x000000030400780c */ /* 0x000fda0003f05270 */
[----:B------:R-:W-:Y:S05]  /*9590*/  @!P0 BRA `(.L_x_190) ;  /* 0x0000000000048947 */ /* 0x000fea0003800000 */
[----:B------:R-:W-:Y:S01]  /*95a0*/  BPT.TRAP 0x1 ;  /* 0x000000040000795c */ /* 0x000fe20000300000 */
.L_x_190:
[----:B------:R-:W0:Y:S01]  /*95b0*/  S2R R3, SR_CgaCtaId ;  /* 0x0000000000037919 */ /* 0x000e220000008800 */
[----:B------:R-:W-:-:S04]  /*95c0*/  MOV R0, 0x400 ;  /* 0x0000040000007802 */ /* 0x000fc80000000f00 */
[----:B0-----:R-:W-:Y:S02]  /*95d0*/  LEA R0, R3, R0, 0x18 ;  /* 0x0000000003007211 */ /* 0x001fe400078ec0ff */
[----:B------:R-:W-:-:S03]  /*95e0*/  SHF.L.U32 R3, R5, 0x1f, RZ ;  /* 0x0000001f05037819 */ /* 0x000fc600000006ff */
[----:B------:R-:W-:-:S04]  /*95f0*/  VIADD R0, R0, 0x28 ;  /* 0x0000002800007836 */ /* 0x000fc80000000000 */
[C---:B------:R-:W-:Y:S02]  /*9600*/  IMAD R6, R17.reuse, 0x8, R0 ;  /* 0x0000000811067824 */ /* 0x040fe400078e0200 */
[----:B------:R-:W-:Y:S02]  /*9610*/  VIADD R17, R17, 0x1 ;  /* 0x0000000111117836 */ /* 0x000fe40000000000 */
[----:B------:R-:W0:Y:S03]  /*9620*/  SYNCS.PHASECHK.TRANS64.TRYWAIT P0, [R6+URZ], R3 ;  /* 0x00000003060075a7 */ /* 0x000e26000800017f */
[----:B------:R-:W-:-:S04]  /*9630*/  ISETP.NE.AND P1, PT, R17, 0x5, PT ;  /* 0x000000051100780c */ /* 0x000fc80003f25270 */
[----:B------:R-:W-:Y:S02]  /*9640*/  SEL R2, RZ, 0x1, P1 ;  /* 0x00000001ff027807 */ /* 0x000fe40000800000 */
[----:B------:R-:W-:Y:S02]  /*9650*/  SEL R17, R17, RZ, P1 ;  /* 0x000000ff11117207 */ /* 0x000fe40000800000 */
[----:B------:R-:W-:-:S03]  /*9660*/  LOP3.LUT R8, R5, R2, RZ, 0x3c, !PT ;  /* 0x0000000205087212 */ /* 0x000fc600078e3cff */
[----:B------:R-:W-:Y:S01]  /*9670*/  IMAD R7, R17, 0x8, R0 ;  /* 0x0000000811077824 */ /* 0x000fe200078e0200 */
[----:B------:R-:W-:Y:S01]  /*9680*/  SHF.L.U32 R4, R8, 0x1f, RZ ;  /* 0x0000001f08047819 */ /* 0x000fe200000006ff */
[----:B0-----:R-:W-:Y:S06]  /*9690*/  @!P0 BRA `(.L_x_191) ;  /* 0x0000000400088947 */ /* 0x001fec0003800000 */
.L_x_203:
[----:B------:R-:W1:Y:S01]  /*96a0*/  SYNCS.PHASECHK.TRANS64.TRYWAIT P0, [R7+URZ], R4 ;  /* 0x00000004070075a7 */ /* 0x000e62000800017f */
[----:B------:R-:W-:-:S05]  /*96b0*/  VIADD R2, R17, 0x1 ;  /* 0x0000000111027836 */ /* 0x000fca0000000000 */
[----:B------:R-:W-:-:S04]  /*96c0*/  ISETP.NE.AND P1, PT, R2, 0x5, PT ;  /* 0x000000050200780c */ /* 0x000fc80003f25270 */
[----:B0-----:R-:W-:Y:S02]  /*96d0*/  SEL R3, RZ, 0x1, P1 ;  /* 0x00000001ff037807 */ /* 0x001fe40000800000 */
[----:B------:R-:W-:Y:S02]  /*96e0*/  SEL R9, R2, RZ, P1 ;  /* 0x000000ff02097207 */ /* 0x000fe40000800000 */
[----:B------:R-:W-:-:S03]  /*96f0*/  LOP3.LUT R8, R8, R3, RZ, 0x3c, !PT ;  /* 0x0000000308087212 */ /* 0x000fc600078e3cff */
[----:B------:R-:W-:Y:S01]  /*9700*/  IMAD R10, R9, 0x8, R0 ;  /* 0x00000008090a7824 */ /* 0x000fe200078e0200 */
[----:B------:R-:W-:Y:S01]  /*9710*/  SHF.L.U32 R5, R8, 0x1f, RZ ;  /* 0x0000001f08057819 */ /* 0x000fe200000006ff */
[----:B-1----:R-:W-:Y:S06]  /*9720*/  @!P0 BRA `(.L_x_192) ;  /* 0x0000000000f88947 */ /* 0x002fec0003800000 */
.L_x_204:
[----:B------:R-:W1:Y:S01]  /*9730*/  SYNCS.PHASECHK.TRANS64.TRYWAIT P0, [R10+URZ], R5 ;  /* 0x000000050a0075a7 */ /* 0x000e62000800017f */
[----:B------:R-:W-:-:S05]  /*9740*/  VIADD R2, R9, 0x1 ;  /* 0x0000000109027836 */ /* 0x000fca0000000000 */
[----:B------:R-:W-:-:S04]  /*9750*/  ISETP.NE.AND P1, PT, R2, 0x5, PT ;  /* 0x000000050200780c */ /* 0x000fc80003f25270 */
[----:B------:R-:W-:Y:S02]  /*9760*/  SEL R3, RZ, 0x1, P1 ;  /* 0x00000001ff037807 */ /* 0x000fe40000800000 */
[----:B0-----:R-:W-:Y:S02]  /*9770*/  SEL R7, R2, RZ, P1 ;  /* 0x000000ff02077207 */ /* 0x001fe40000800000 */
[----:B------:R-:W-:-:S03]  /*9780*/  LOP3.LUT R9, R8, R3, RZ, 0x3c, !PT ;  /* 0x0000000308097212 */ /* 0x000fc600078e3cff */
[----:B------:R-:W-:Y:S01]  /*9790*/  IMAD R11, R7, 0x8, R0 ;  /* 0x00000008070b7824 */ /* 0x000fe200078e0200 */
[----:B------:R-:W-:Y:S01]  /*97a0*/  SHF.L.U32 R6, R9, 0x1f, RZ ;  /* 0x0000001f09067819 */ /* 0x000fe200000006ff */
[----:B-1----:R-:W-:Y:S06]  /*97b0*/  @!P0 BRA `(.L_x_193) ;  /* 0x0000000000e88947 */ /* 0x002fec0003800000 */
.L_x_205:
[----:B------:R-:W1:Y:S01]  /*97c0*/  SYNCS.PHASECHK.TRANS64.TRYWAIT P0, [R11+URZ], R6 ;  /* 0x000000060b0075a7 */ /* 0x000e62000800017f */
[----:B------:R-:W-:-:S05]  /*97d0*/  VIADD R2, R7, 0x1 ;  /* 0x0000000107027836 */ /* 0x000fca0000000000 */
[----:B------:R-:W-:-:S04]  /*97e0*/  ISETP.NE.AND P1, PT, R2, 0x5, PT ;  /* 0x000000050200780c */ /* 0x000fc80003f25270 */
[----:B------:R-:W-:Y:S02]  /*97f0*/  SEL R4, RZ, 0x1, P1 ;  /* 0x00000001ff047807 */ /* 0x000fe40000800000 */
[----:B------:R-:W-:Y:S02]  /*9800*/  SEL R3, R2, RZ, P1 ;  /* 0x000000ff02037207 */ /* 0x000fe40000800000 */
[----:B------:R-:W-:Y:S01]  /*9810*/  LOP3.LUT R4, R9, R4, RZ, 0x3c, !PT ;  /* 0x0000000409047212 */ /* 0x000fe200078e3cff */
[----:B-1----:R-:W-:Y:S06]  /*9820*/  @!P0 BRA `(.L_x_194) ;  /* 0x0000000000e08947 */ /* 0x002fec0003800000 */
.L_x_206:
[----:B------:R-:W-:Y:S01]  /*9830*/  IMAD R3, R3, 0x8, R0 ;  /* 0x0000000803037824 */ /* 0x000fe200078e0200 */
[----:B------:R-:W-:-:S07]  /*9840*/  SHF.L.U32 R0, R4, 0x1f, RZ ;  /* 0x0000001f04007819 */ /* 0x000fce00000006ff */
.L_x_195:
[----:B--2---:R2:W3:Y:S02]  /*9850*/  SYNCS.PHASECHK.TRANS64.TRYWAIT P0, [R3+URZ], R0 ;  /* 0x00000000030075a7 */ /* 0x0044e4000800017f */
[----:B---3--:R-:W-:Y:S05]  /*9860*/  @!P0 NANOSLEEP.SYNCS 0x989680 ;  /* 0x009896800000895d */ /* 0x008fea0003900000 */
[----:B------:R-:W3:Y:S02]  /*9870*/  @!P0 SYNCS.PHASECHK.TRANS64 P0, [R3+URZ], R0 ;  /* 0x00000000030085a7 */ /* 0x000ee4000800007f */
[----:B---3--:R-:W-:Y:S05]  /*9880*/  @!P0 BRA `(.L_x_195) ;  /* 0xfffffffc00f08947 */ /* 0x008fea000383ffff */
.L_x_189:
[----:B------:R-:W-:Y:S05]  /*9890*/  BSYNC B0 ;  /* 0x0000000000007941 */ /* 0x000fea0003800000 */
.L_x_188:
[----:B------:R-:W-:Y:S05]  /*98a0*/  EXIT ;  /* 0x000000000000794d */ /* 0x000fea0003800000 */
.L_x_21:
[----:B-1----:R-:W-:-:S04]  /*98b0*/  IMAD.U32 R12, RZ, RZ, UR6 ;  /* 0x00000006ff0c7e24 */ /* 0x002fc8000f8e00ff */
[----:B------:R1:W4:Y:S03]  /*98c0*/  SYNCS.PHASECHK.TRANS64.TRYWAIT P1, [R12+URZ], R11 ;  /* 0x0000000b0c0075a7 */ /* 0x000326000802017f */
[----:B----4-:R-:W-:Y:S05]  /*98d0*/  @!P1 NANOSLEEP.SYNCS 0x989680 ;  /* 0x009896800000995d */ /* 0x010fea0003900000 */
[----:B------:R-:W4:Y:S02]  /*98e0*/  @!P1 SYNCS.PHASECHK.TRANS64 P1, [R12+URZ], R11 ;  /* 0x0000000b0c0095a7 */ /* 0x000f24000802007f */
[----:B----4-:R-:W-:Y:S05]  /*98f0*/  @!P1 BRA `(.L_x_21) ;  /* 0xfffffffc00ec9947 */ /* 0x010fea000383ffff */
[----:B------:R-:W-:Y:S05]  /*9900*/  BRA `(.L_x_20) ;  /* 0xffffff7c00a07947 */ /* 0x000fea000383ffff */
.L_x_27:
[----:B-1----:R-:W-:-:S04]  /*9910*/  IMAD.U32 R14, RZ, RZ, UR13 ;  /* 0x0000000dff0e7e24 */ /* 0x002fc8000f8e00ff */
[----:B------:R1:W4:Y:S03]  /*9920*/  SYNCS.PHASECHK.TRANS64.TRYWAIT P1, [R14+URZ], R13 ;  /* 0x0000000d0e0075a7 */ /* 0x000326000802017f */
[----:B----4-:R-:W-:Y:S05]  /*9930*/  @!P1 NANOSLEEP.SYNCS 0x989680 ;  /* 0x009896800000995d */ /* 0x010fea0003900000 */
[----:B------:R-:W4:Y:S02]  /*9940*/  @!P1 SYNCS.PHASECHK.TRANS64 P1, [R14+URZ], R13 ;  /* 0x0000000d0e0095a7 */ /* 0x000f24000802007f */
[----:B----4-:R-:W-:Y:S05]  /*9950*/  @!P1 BRA `(.L_x_27) ;  /* 0xfffffffc00ec9947 */ /* 0x010fea000383ffff */
[----:B------:R-:W-:Y:S05]  /*9960*/  BRA `(.L_x_26) ;  /* 0xffffff8800507947 */ /* 0x000fea000383ffff */
.L_x_176:
[----:B------:R-:W-:Y:S01]  /*9970*/  BSSY B1, `(.L_x_196) ;  /* 0x0000006000017945 */ /* 0x000fe20003800000 */
[----:B------:R-:W-:-:S07]  /*9980*/  IMAD.MOV.U32 R6, RZ, RZ, -0x1 ;  /* 0xffffffffff067424 */ /* 0x000fce00078e00ff */
[----:B------:R-:W-:Y:S05]  /*9990*/  WARPSYNC.COLLECTIVE R6, `(.L_x_197) ;  /* 0x00000000060c7348 */ /* 0x000fea0003c00000 */
[----:B------:R-:W-:Y:S02]  /*99a0*/  ELECT P0, UR62, PT ;  /* 0x00000000003e782f */ /* 0x000fe40003800000 */
[----:B------:R-:W-:Y:S01]  /*99b0*/  MOV R6, UR62 ;  /* 0x0000003e00067c02 */ /* 0x000fe20008000f00 */
[----:B------:R-:W-:Y:S10]  /*99c0*/  ENDCOLLECTIVE ;  /* 0x000000000000791b */ /* 0x000ff40003800000 */
.L_x_197:
[----:B------:R-:W-:Y:S05]  /*99d0*/  BSYNC B1 ;  /* 0x0000000000017941 */ /* 0x000fea0003800000 */
.L_x_196:
[----:B------:R-:W-:Y:S05]  /*99e0*/  BRA `(.L_x_198) ;  /* 0xfffffff000187947 */ /* 0x000fea000383ffff */
.L_x_179:
[----:B0-----:R0:W1:Y:S02]  /*99f0*/  SYNCS.PHASECHK.TRANS64.TRYWAIT P0, [R18+URZ+0x28], R9 ;  /* 0x00002809120075a7 */ /* 0x001064000800017f */
[----:B-1----:R-:W-:Y:S05]  /*9a00*/  @!P0 NANOSLEEP.SYNCS 0x989680 ;  /* 0x009896800000895d */ /* 0x002fea0003900000 */
[----:B------:R-:W1:Y:S02]  /*9a10*/  @!P0 SYNCS.PHASECHK.TRANS64 P0, [R18+URZ+0x28], R9 ;  /* 0x00002809120085a7 */ /* 0x000e64000800007f */
[----:B-1----:R-:W-:Y:S05]  /*9a20*/  @!P0 BRA `(.L_x_179) ;  /* 0xfffffffc00f08947 */ /* 0x002fea000383ffff */
[----:B------:R-:W-:Y:S05]  /*9a30*/  BRA `(.L_x_199) ;  /* 0xfffffff000587947 */ /* 0x000fea000383ffff */
.L_x_187:
[----:B------:R-:W-:Y:S01]  /*9a40*/  BSSY B0, `(.L_x_200) ;  /* 0x0000006000007945 */ /* 0x000fe20003800000 */
[----:B------:R-:W-:-:S07]  /*9a50*/  IMAD.MOV.U32 R6, RZ, RZ, -0x1 ;  /* 0xffffffffff067424 */ /* 0x000fce00078e00ff */
[----:B------:R-:W-:Y:S05]  /*9a60*/  WARPSYNC.COLLECTIVE R6, `(.L_x_201) ;  /* 0x00000000060c7348 */ /* 0x000fea0003c00000 */
[----:B------:R-:W-:Y:S02]  /*9a70*/  ELECT P0, UR62, PT ;  /* 0x00000000003e782f */ /* 0x000fe40003800000 */
[----:B------:R-:W-:Y:S01]  /*9a80*/  MOV R6, UR62 ;  /* 0x0000003e00067c02 */ /* 0x000fe20008000f00 */
[----:B------:R-:W-:Y:S10]  /*9a90*/  ENDCOLLECTIVE ;  /* 0x000000000000791b */ /* 0x000ff40003800000 */
.L_x_201:
[----:B------:R-:W-:Y:S05]  /*9aa0*/  BSYNC B0 ;  /* 0x0000000000007941 */ /* 0x000fea0003800000 */
.L_x_200:
[----:B------:R-:W-:Y:S05]  /*9ab0*/  BRA `(.L_x_202) ;  /* 0xfffffff800a47947 */ /* 0x000fea000383ffff */
.L_x_191:
[----:B0-----:R0:W1:Y:S02]  /*9ac0*/  SYNCS.PHASECHK.TRANS64.TRYWAIT P0, [R6+URZ], R3 ;  /* 0x00000003060075a7 */ /* 0x001064000800017f */
[----:B-1----:R-:W-:Y:S05]  /*9ad0*/  @!P0 NANOSLEEP.SYNCS 0x989680 ;  /* 0x009896800000895d */ /* 0x002fea0003900000 */
[----:B------:R-:W1:Y:S02]  /*9ae0*/  @!P0 SYNCS.PHASECHK.TRANS64 P0, [R6+URZ], R3 ;  /* 0x00000003060085a7 */ /* 0x000e64000800007f */
[----:B-1----:R-:W-:Y:S05]  /*9af0*/  @!P0 BRA `(.L_x_191) ;  /* 0xfffffffc00f08947 */ /* 0x002fea000383ffff */
[----:B------:R-:W-:Y:S05]  /*9b00*/  BRA `(.L_x_203) ;  /* 0xfffffff800e47947 */ /* 0x000fea000383ffff */
.L_x_192:
[----:B0-----:R0:W1:Y:S02]  /*9b10*/  SYNCS.PHASECHK.TRANS64.TRYWAIT P0, [R7+URZ], R4 ;  /* 0x00000004070075a7 */ /* 0x001064000800017f */
[----:B-1----:R-:W-:Y:S05]  /*9b20*/  @!P0 NANOSLEEP.SYNCS 0x989680 ;  /* 0x009896800000895d */ /* 0x002fea0003900000 */
[----:B------:R-:W1:Y:S02]  /*9b30*/  @!P0 SYNCS.PHASECHK.TRANS64 P0, [R7+URZ], R4 ;  /* 0x00000004070085a7 */ /* 0x000e64000800007f */
[----:B-1----:R-:W-:Y:S05]  /*9b40*/  @!P0 BRA `(.L_x_192) ;  /* 0xfffffffc00f08947 */ /* 0x002fea000383ffff */
[----:B------:R-:W-:Y:S05]  /*9b50*/  BRA `(.L_x_204) ;  /* 0xfffffff800f47947 */ /* 0x000fea000383ffff */
.L_x_193:
[----:B0-----:R0:W1:Y:S02]  /*9b60*/  SYNCS.PHASECHK.TRANS64.TRYWAIT P0, [R10+URZ], R5 ;  /* 0x000000050a0075a7 */ /* 0x001064000800017f */
[----:B-1----:R-:W-:Y:S05]  /*9b70*/  @!P0 NANOSLEEP.SYNCS 0x989680 ;  /* 0x009896800000895d */ /* 0x002fea0003900000 */
[----:B------:R-:W1:Y:S02]  /*9b80*/  @!P0 SYNCS.PHASECHK.TRANS64 P0, [R10+URZ], R5 ;  /* 0x000000050a0085a7 */ /* 0x000e64000800007f */
[----:B-1----:R-:W-:Y:S05]  /*9b90*/  @!P0 BRA `(.L_x_193) ;  /* 0xfffffffc00f08947 */ /* 0x002fea000383ffff */
[----:B------:R-:W-:Y:S05]  /*9ba0*/  BRA `(.L_x_205) ;  /* 0xfffffffc00047947 */ /* 0x000fea000383ffff */
.L_x_194:
[----:B-1----:R1:W2:Y:S02]  /*9bb0*/  SYNCS.PHASECHK.TRANS64.TRYWAIT P0, [R11+URZ], R6 ;  /* 0x000000060b0075a7 */ /* 0x0022a4000800017f */
[----:B--2---:R-:W-:Y:S05]  /*9bc0*/  @!P0 NANOSLEEP.SYNCS 0x989680 ;  /* 0x009896800000895d */ /* 0x004fea0003900000 */
[----:B------:R-:W2:Y:S02]  /*9bd0*/  @!P0 SYNCS.PHASECHK.TRANS64 P0, [R11+URZ], R6 ;  /* 0x000000060b0085a7 */ /* 0x000ea4000800007f */
[----:B--2---:R-:W-:Y:S05]  /*9be0*/  @!P0 BRA `(.L_x_194) ;  /* 0xfffffffc00f08947 */ /* 0x004fea000383ffff */
[----:B------:R-:W-:Y:S05]  /*9bf0*/  BRA `(.L_x_206) ;  /* 0xfffffffc000c7947 */ /* 0x000fea000383ffff */
.L_x_207:
[----:B------:R-:W-:-:S00]  /*9c00*/  BRA `(.L_x_207) ;  /* 0xfffffffc00fc7947 */ /* 0x000fc0000383ffff */
[----:B------:R-:W-:-:S00]  /*9c10*/  NOP ;  /* 0x0000000000007918 */ /* 0x000fc00000000000 */
        /* <DEDUP_REMOVED lines=14> */
.L_x_208:


//--------------------- .nv.shared._ZN7cutlass13device_kernelINS_4gemm6kernel13GemmUniversalIN4cute5tupleIJiiiiEEENS1_10collective13CollectiveMmaINS1_37MainloopSm90TmaGmmaWarpSpecializedFP8ILi5ENS5_IJNS4_1CILi1EEENSA_ILi2EEESB_EEENS1_35KernelTmaWarpSpecializedCooperativeEEENS5_IJNSA_ILi256EEENSA_ILi64EEENSA_ILi128EEEEEENS_12float_e4m3_tENS5_IJlSB_lEEESK_SL_NS4_8TiledMMAINS4_8MMA_AtomIJNS4_4SM904GMMA30MMA_64x64x32_F32E4M3E4M3_SS_TNILNSP_7ScaleInE1ELSR_1EEEEEENS4_6LayoutINS5_IJSC_SB_SB_EEENS5_IJSB_NSA_ILi0EEESW_EEEEENS5_IJNS4_10UnderscoreESZ_SZ_EEEEENS4_23SM90_TMA_LOAD_MULTICASTENS4_14ComposedLayoutINS4_7SwizzleILi3ELi4ELi3EEENS4_18smem_ptr_flag_bitsILi8EEENSU_INS5_IJNSA_ILi8EEESI_EEENS5_IJSI_SB_EEEEEEEvNS4_8identityENS4_13SM90_TMA_LOADES1C_vS1D_EENS_8epilogue10collective6detail29Sm90TmaWarpSpecializedAdapterINS1H_15DefaultEpilogueISK_SL_SL_NS1G_6thread17LinearCombinationISK_Li1EffLNS1L_9ScaleType4KindE0ELNS_15FloatRoundStyleE2ESK_EENS1_15EpilogueDefaultEEEEEvvEEEEvNT_6ParamsE --------------------------
	.section	.nv.shared._ZN7cutlass13device_kernelINS_4gemm6kernel13GemmUniversalIN4cute5tupleIJiiiiEEENS1_10collective13CollectiveMmaINS1_37MainloopSm90TmaGmmaWarpSpecializedFP8ILi5ENS5_IJNS4_1CILi1EEENSA_ILi2EEESB_EEENS1_35KernelTmaWarpSpecializedCooperativeEEENS5_IJNSA_ILi256EEENSA_ILi64EEENSA_ILi128EEEEEENS_12float_e4m3_tENS5_IJlSB_lEEESK_SL_NS4_8TiledMMAINS4_8MMA_AtomIJNS4_4SM904GMMA30MMA_64x64x32_F32E4M3E4M3_SS_TNILNSP_7ScaleInE1ELSR_1EEEEEENS4_6LayoutINS5_IJSC_SB_SB_EEENS5_IJSB_NSA_ILi0EEESW_EEEEENS5_IJNS4_10UnderscoreESZ_SZ_EEEEENS4_23SM90_TMA_LOAD_MULTICASTENS4_14ComposedLayoutINS4_7SwizzleILi3ELi4ELi3EEENS4_18smem_ptr_flag_bitsILi8EEENSU_INS5_IJNSA_ILi8EEESI_EEENS5_IJSI_SB_EEEEEEEvNS4_8identityENS4_13SM90_TMA_LOADES1C_vS1D_EENS_8epilogue10collective6detail29Sm90TmaWarpSpecializedAdapterINS1H_15DefaultEpilogueISK_SL_SL_NS1G_6thread17LinearCombinationISK_Li1EffLNS1L_9ScaleType4KindE0ELNS_15FloatRoundStyleE2ESK_EENS1_15EpilogueDefaultEEEEEvvEEEEvNT_6ParamsE,"aw",@nobits
	.sectionflags	@""
	.align	16
	.zero		1024


//--------------------- .nv.shared.reserved.0     --------------------------
	.section	.nv.shared.reserved.0,"aw",@nobits
	.weak		__nv_reservedSMEM_offset_0_alias
	.size		__nv_reservedSMEM_offset_0_alias, 0, 0
	.other		__nv_reservedSMEM_offset_0_alias,@"STO_CUDA_RESERVED_SHARED STV_DEFAULT"
__nv_reservedSMEM_offset_0_alias:
	.zero		0


//--------------------- .nv.global                --------------------------
	.section	.nv.global,"aw",@nobits
.nv.global:
	.type		_ZN39_INTERNAL_bec1d2a1_4_k_cu_539fbb6a_46564cute1_E,@object
	.size		_ZN39_INTERNAL_bec1d2a1_4_k_cu_539fbb6a_46564cute1_E,(_ZN39_INTERNAL_bec1d2a1_4_k_cu_539fbb6a_46564cuda3std3__45__cpo6cbeginE - _ZN39_INTERNAL_bec1d2a1_4_k_cu_539fbb6a_46564cute1_E)
_ZN39_INTERNAL_bec1d2a1_4_k_cu_539fbb6a_46564cute1_E:
	.zero		1
	.type		_ZN39_INTERNAL_bec1d2a1_4_k_cu_539fbb6a_46564cuda3std3__45__cpo6cbeginE,@object
	.size		_ZN39_INTERNAL_bec1d2a1_4_k_cu_539fbb6a_46564cuda3std3__45__cpo6cbeginE,(_ZN39_INTERNAL_bec1d2a1_4_k_cu_539fbb6a_46564cuda3std3__48in_placeE - _ZN39_INTERNAL_bec1d2a1_4_k_cu_539fbb6a_46564cuda3std3__45__cpo6cbeginE)
_ZN39_INTERNAL_bec1d2a1_4_k_cu_539fbb6a_46564cuda3std3__45__cpo6cbeginE:
	.zero		1
	.type		_ZN39_INTERNAL_bec1d2a1_4_k_cu_539fbb6a_46564cuda3std3__48in_placeE,@object
	.size		_ZN39_INTERNAL_bec1d2a1_4_k_cu_539fbb6a_46564cuda3std3__48in_placeE,(_ZN39_INTERNAL_bec1d2a1_4_k_cu_539fbb6a_46564cuda3std6ranges3__45__cpo9iter_moveE - _ZN39_INTERNAL_bec1d2a1_4_k_cu_539fbb6a_46564cuda3std3__48in_placeE)
_ZN39_INTERNAL_bec1d2a1_4_k_cu_539fbb6a_46564cuda3std3__48in_placeE:
	.zero		1
	.type		_ZN39_INTERNAL_bec1d2a1_4_k_cu_539fbb6a_46564cuda3std6ranges3__45__cpo9iter_moveE,@object
	.size		_ZN39_INTERNAL_bec1d2a1_4_k_cu_539fbb6a_46564cuda3std6ranges3__45__cpo9iter_moveE,(_ZN39_INTERNAL_bec1d2a1_4_k_cu_539fbb6a_46564cuda3std3__45__cpo5beginE - _ZN39_INTERNAL_bec1d2a1_4_k_cu_539fbb6a_46564cuda3std6ranges3__45__cpo9iter_moveE)
_ZN39_INTERNAL_bec1d2a1_4_k_cu_539fbb6a_46564cuda3std6ranges3__45__cpo9iter_moveE:
	.zero		1
	.type		_ZN39_INTERNAL_bec1d2a1_4_k_cu_539fbb6a_46564cuda3std3__45__cpo5beginE,@object
	.size		_ZN39_INTERNAL_bec1d2a1_4_k_cu_539fbb6a_46564cuda3std3__45__cpo5beginE,(_ZN39_INTERNAL_bec1d2a1_4_k_cu_539fbb6a_46564cuda3std3__441_GLOBAL__N__bec1d2a1_4_k_cu_539fbb6a_46566ignoreE - _ZN39_INTERNAL_bec1d2a1_4_k_cu_539fbb6a_46564cuda3std3__45__cpo5beginE)
_ZN39_INTERNAL_bec1d2a1_4_k_cu_539fbb6a_46564cuda3std3__45__cpo5beginE:
	.zero		1
	.type		_ZN39_INTERNAL_bec1d2a1_4_k_cu_539fbb6a_46564cuda3std3__441_GLOBAL__N__bec1d2a1_4_k_cu_539fbb6a_46566ignoreE,@object
	.size		_ZN39_INTERNAL_bec1d2a1_4_k_cu_539fbb6a_46564cuda3std3__441_GLOBAL__N__bec1d2a1_4_k_cu_539fbb6a_46566ignoreE,(_ZN39_INTERNAL_bec1d2a1_4_k_cu_539fbb6a_46564cute7productE - _ZN39_INTERNAL_bec1d2a1_4_k_cu_539fbb6a_46564cuda3std3__441_GLOBAL__N__bec1d2a1_4_k_cu_539fbb6a_46566ignoreE)
_ZN39_INTERNAL_bec1d2a1_4_k_cu_539fbb6a_46564cuda3std3__441_GLOBAL__N__bec1d2a1_4_k_cu_539fbb6a_46566ignoreE:
	.zero		1
	.type		_ZN39_INTERNAL_bec1d2a1_4_k_cu_539fbb6a_46564cute7productE,@object
	.size		_ZN39_INTERNAL_bec1d2a1_4_k_cu_539fbb6a_46564cute7productE,(_ZN39_INTERNAL_bec1d2a1_4_k_cu_539fbb6a_46564cuda3std3__45__cpo3endE - _ZN39_INTERNAL_bec1d2a1_4_k_cu_539fbb6a_46564cute7productE)
_ZN39_INTERNAL_bec1d2a1_4_k_cu_539fbb6a_46564cute7productE:
	.zero		1
	.type		_ZN39_INTERNAL_bec1d2a1_4_k_cu_539fbb6a_46564cuda3std3__45__cpo3endE,@object
	.size		_ZN39_INTERNAL_bec1d2a1_4_k_cu_539fbb6a_46564cuda3std3__45__cpo3endE,(_ZN39_INTERNAL_bec1d2a1_4_k_cu_539fbb6a_46564cuda3std3__419piecewise_constructE - _ZN39_INTERNAL_bec1d2a1_4_k_cu_539fbb6a_46564cuda3std3__45__cpo3endE)
_ZN39_INTERNAL_bec1d2a1_4_k_cu_539fbb6a_46564cuda3std3__45__cpo3endE:
	.zero		1
	.type		_ZN39_INTERNAL_bec1d2a1_4_k_cu_539fbb6a_46564cuda3std3__419piecewise_constructE,@object
	.size		_ZN39_INTERNAL_bec1d2a1_4_k_cu_539fbb6a_46564cuda3std3__419piecewise_constructE,(_ZN39_INTERNAL_bec1d2a1_4_k_cu_539fbb6a_46564cuda3std3__45__cpo4cendE - _ZN39_INTERNAL_bec1d2a1_4_k_cu_539fbb6a_46564cuda3std3__419piecewise_constructE)
_ZN39_INTERNAL_bec1d2a1_4_k_cu_539fbb6a_46564cuda3std3__419piecewise_constructE:
	.zero		1
	.type		_ZN39_INTERNAL_bec1d2a1_4_k_cu_539fbb6a_46564cuda3std3__45__cpo4cendE,@object
	.size		_ZN39_INTERNAL_bec1d2a1_4_k_cu_539fbb6a_46564cuda3std3__45__cpo4cendE,(_ZN39_INTERNAL_bec1d2a1_4_k_cu_539fbb6a_46564cuda3std6ranges3__45__cpo4swapE - _ZN39_INTERNAL_bec1d2a1_4_k_cu_539fbb6a_46564cuda3std3__45__cpo4cendE)
_ZN39_INTERNAL_bec1d2a1_4_k_cu_539fbb6a_46564cuda3std3__45__cpo4cendE:
	.zero		1
	.type		_ZN39_INTERNAL_bec1d2a1_4_k_cu_539fbb6a_46564cuda3std6ranges3__45__cpo4swapE,@object
	.size		_ZN39_INTERNAL_bec1d2a1_4_k_cu_539fbb6a_46564cuda3std6ranges3__45__cpo4swapE,(.L_7 - _ZN39_INTERNAL_bec1d2a1_4_k_cu_539fbb6a_46564cuda3std6ranges3__45__cpo4swapE)
_ZN39_INTERNAL_bec1d2a1_4_k_cu_539fbb6a_46564cuda3std6ranges3__45__cpo4swapE:
	.zero		1
.L_7:


//--------------------- .nv.constant0._ZN7cutlass13device_kernelINS_4gemm6kernel13GemmUniversalIN4cute5tupleIJiiiiEEENS1_10collective13CollectiveMmaINS1_37MainloopSm90TmaGmmaWarpSpecializedFP8ILi5ENS5_IJNS4_1CILi1EEENSA_ILi2EEESB_EEENS1_35KernelTmaWarpSpecializedCooperativeEEENS5_IJNSA_ILi256EEENSA_ILi64EEENSA_ILi128EEEEEENS_12float_e4m3_tENS5_IJlSB_lEEESK_SL_NS4_8TiledMMAINS4_8MMA_AtomIJNS4_4SM904GMMA30MMA_64x64x32_F32E4M3E4M3_SS_TNILNSP_7ScaleInE1ELSR_1EEEEEENS4_6LayoutINS5_IJSC_SB_SB_EEENS5_IJSB_NSA_ILi0EEESW_EEEEENS5_IJNS4_10UnderscoreESZ_SZ_EEEEENS4_23SM90_TMA_LOAD_MULTICASTENS4_14ComposedLayoutINS4_7SwizzleILi3ELi4ELi3EEENS4_18smem_ptr_flag_bitsILi8EEENSU_INS5_IJNSA_ILi8EEESI_EEENS5_IJSI_SB_EEEEEEEvNS4_8identityENS4_13SM90_TMA_LOADES1C_vS1D_EENS_8epilogue10collective6detail29Sm90TmaWarpSpecializedAdapterINS1H_15DefaultEpilogueISK_SL_SL_NS1G_6thread17LinearCombinationISK_Li1EffLNS1L_9ScaleType4KindE0ELNS_15FloatRoundStyleE2ESK_EENS1_15EpilogueDefaultEEEEEvvEEEEvNT_6ParamsE --------------------------
	.section	.nv.constant0._ZN7cutlass13device_kernelINS_4gemm6kernel13GemmUniversalIN4cute5tupleIJiiiiEEENS1_10collective13CollectiveMmaINS1_37MainloopSm90TmaGmmaWarpSpecializedFP8ILi5ENS5_IJNS4_1CILi1EEENSA_ILi2EEESB_EEENS1_35KernelTmaWarpSpecializedCooperativeEEENS5_IJNSA_ILi256EEENSA_ILi64EEENSA_ILi128EEEEEENS_12float_e4m3_tENS5_IJlSB_lEEESK_SL_NS4_8TiledMMAINS4_8MMA_AtomIJNS4_4SM904GMMA30MMA_64x64x32_F32E4M3E4M3_SS_TNILNSP_7ScaleInE1ELSR_1EEEEEENS4_6LayoutINS5_IJSC_SB_SB_EEENS5_IJSB_NSA_ILi0EEESW_EEEEENS5_IJNS4_10UnderscoreESZ_SZ_EEEEENS4_23SM90_TMA_LOAD_MULTICASTENS4_14ComposedLayoutINS4_7SwizzleILi3ELi4ELi3EEENS4_18smem_ptr_flag_bitsILi8EEENSU_INS5_IJNSA_ILi8EEESI_EEENS5_IJSI_SB_EEEEEEEvNS4_8identityENS4_13SM90_TMA_LOADES1C_vS1D_EENS_8epilogue10collective6detail29Sm90TmaWarpSpecializedAdapterINS1H_15DefaultEpilogueISK_SL_SL_NS1G_6thread17LinearCombinationISK_Li1EffLNS1L_9ScaleType4KindE0ELNS_15FloatRoundStyleE2ESK_EENS1_15EpilogueDefaultEEEEEvvEEEEvNT_6ParamsE,"a",@progbits
	.sectionflags	@""
	.align	4
.nv.constant0._ZN7cutlass13device_kernelINS_4gemm6kernel13GemmUniversalIN4cute5tupleIJiiiiEEENS1_10collective13CollectiveMmaINS1_37MainloopSm90TmaGmmaWarpSpecializedFP8ILi5ENS5_IJNS4_1CILi1EEENSA_ILi2EEESB_EEENS1_35KernelTmaWarpSpecializedCooperativeEEENS5_IJNSA_ILi256EEENSA_ILi64EEENSA_ILi128EEEEEENS_12float_e4m3_tENS5_IJlSB_lEEESK_SL_NS4_8TiledMMAINS4_8MMA_AtomIJNS4_4SM904GMMA30MMA_64x64x32_F32E4M3E4M3_SS_TNILNSP_7ScaleInE1ELSR_1EEEEEENS4_6LayoutINS5_IJSC_SB_SB_EEENS5_IJSB_NSA_ILi0EEESW_EEEEENS5_IJNS4_10UnderscoreESZ_SZ_EEEEENS4_23SM90_TMA_LOAD_MULTICASTENS4_14ComposedLayoutINS4_7SwizzleILi3ELi4ELi3EEENS4_18smem_ptr_flag_bitsILi8EEENSU_INS5_IJNSA_ILi8EEESI_EEENS5_IJSI_SB_EEEEEEEvNS4_8identityENS4_13SM90_TMA_LOADES1C_vS1D_EENS_8epilogue10collective6detail29Sm90TmaWarpSpecializedAdapterINS1H_15DefaultEpilogueISK_SL_SL_NS1G_6thread17LinearCombinationISK_Li1EffLNS1L_9ScaleType4KindE0ELNS_15FloatRoundStyleE2ESK_EENS1_15EpilogueDefaultEEEEEvvEEEEvNT_6ParamsE:
	.zero		1664


//--------------------- SYMBOLS --------------------------

	.type		.nv.reservedSmem.offset0,@object
	.size		.nv.reservedSmem.offset0,0x4
